//
// Generated by NVIDIA NVVM Compiler
//
// Compiler Build ID: CL-36424714
// Cuda compilation tools, release 13.0, V13.0.88
// Based on NVVM 20.0.0
//

.version 9.0
.target sm_100
.address_size 64

	// .globl	_Z20mmaAsyncStage3KernelPK6__halfS1_PS_mmm
.extern .shared .align 16 .b8 smem[];

.visible .entry _Z20mmaAsyncStage3KernelPK6__halfS1_PS_mmm(
	.param .u64 .ptr .align 1 _Z20mmaAsyncStage3KernelPK6__halfS1_PS_mmm_param_0,
	.param .u64 .ptr .align 1 _Z20mmaAsyncStage3KernelPK6__halfS1_PS_mmm_param_1,
	.param .u64 .ptr .align 1 _Z20mmaAsyncStage3KernelPK6__halfS1_PS_mmm_param_2,
	.param .u64 _Z20mmaAsyncStage3KernelPK6__halfS1_PS_mmm_param_3,
	.param .u64 _Z20mmaAsyncStage3KernelPK6__halfS1_PS_mmm_param_4,
	.param .u64 _Z20mmaAsyncStage3KernelPK6__halfS1_PS_mmm_param_5
)
{
	.reg .pred 	%p<10>;
	.reg .b32 	%r<3091>;
	.reg .b64 	%rd<229>;

	ld.param.u64 	%rd25, [_Z20mmaAsyncStage3KernelPK6__halfS1_PS_mmm_param_3];
	ld.param.u64 	%rd24, [_Z20mmaAsyncStage3KernelPK6__halfS1_PS_mmm_param_5];
	add.s64 	%rd1, %rd25, 15;
	add.s64 	%rd2, %rd24, 15;
	mov.u32 	%r1, %ctaid.z;
	and.b32  	%r325, %r1, 1;
	setp.eq.b32 	%p1, %r325, 1;
	not.pred 	%p2, %p1;
	@%p2 bra 	$L__BB0_2;
	mov.u32 	%r326, %nctaid.y;
	mov.u32 	%r327, %ctaid.y;
	not.b32 	%r328, %r327;
	add.s32 	%r2898, %r326, %r328;
	bra.uni 	$L__BB0_3;
$L__BB0_2:
	mov.u32 	%r2898, %ctaid.y;
$L__BB0_3:
	ld.param.u64 	%rd218, [_Z20mmaAsyncStage3KernelPK6__halfS1_PS_mmm_param_4];
	shl.b32 	%r329, %r2898, 4;
	cvt.u64.u32 	%rd3, %r329;
	mov.u32 	%r330, %nctaid.x;
	mov.u32 	%r331, %ctaid.x;
	mad.lo.s32 	%r332, %r1, %r330, %r331;
	shl.b32 	%r334, %r332, 4;
	cvt.u64.u32 	%rd4, %r334;
	shr.u64 	%rd26, %rd1, 4;
	setp.le.u64 	%p3, %rd26, %rd3;
	add.s64 	%rd27, %rd218, 7;
	shr.u64 	%rd28, %rd27, 3;
	setp.le.u64 	%p4, %rd28, %rd4;
	or.pred  	%p5, %p3, %p4;
	@%p5 bra 	$L__BB0_9;
	ld.param.u64 	%rd220, [_Z20mmaAsyncStage3KernelPK6__halfS1_PS_mmm_param_5];
	ld.param.u64 	%rd215, [_Z20mmaAsyncStage3KernelPK6__halfS1_PS_mmm_param_1];
	ld.param.u64 	%rd213, [_Z20mmaAsyncStage3KernelPK6__halfS1_PS_mmm_param_0];
	mov.u32 	%r392, %tid.x;
	shr.u32 	%r393, %r392, 5;
	cvt.u64.u32 	%rd43, %r393;
	and.b32  	%r394, %r392, 31;
	cvt.u64.u32 	%rd44, %r394;
	mul.wide.u32 	%rd45, %r393, 32;
	shl.b64 	%rd46, %rd3, 4;
	add.s64 	%rd47, %rd46, %rd45;
	mul.lo.s64 	%rd48, %rd4, %rd220;
	shl.b64 	%rd49, %rd48, 3;
	shl.b64 	%rd50, %rd220, 4;
	mad.lo.s64 	%rd51, %rd50, %rd43, %rd49;
	shr.u64 	%rd52, %rd44, 2;
	mul.lo.s64 	%rd53, %rd220, %rd52;
	mad.lo.s64 	%rd54, %rd47, %rd220, %rd53;
	shl.b64 	%rd55, %rd54, 1;
	add.s64 	%rd56, %rd213, %rd55;
	and.b64  	%rd5, %rd44, 3;
	shl.b32 	%r395, %r392, 4;
	cvt.u64.u32 	%rd57, %r395;
	and.b64  	%rd58, %rd57, 48;
	add.s64 	%rd29, %rd56, %rd58;
	cvt.u32.u64 	%r396, %rd45;
	cvt.u32.u64 	%r397, %rd52;
	add.s32 	%r398, %r396, %r397;
	shl.b32 	%r399, %r398, 6;
	mov.u32 	%r400, smem;
	add.s32 	%r401, %r400, %r399;
	shr.u32 	%r402, %r397, 1;
	add.s32 	%r403, %r402, %r392;
	shl.b32 	%r404, %r403, 4;
	and.b32  	%r405, %r404, 48;
	add.s32 	%r335, %r405, %r401;
	// begin inline asm
	cp.async.cg.shared.global [%r335], [%rd29], 16;

	// end inline asm
	add.s64 	%rd30, %rd29, %rd50;
	add.s32 	%r336, %r335, 512;
	// begin inline asm
	cp.async.cg.shared.global [%r336], [%rd30], 16;

	// end inline asm
	add.s64 	%rd31, %rd30, %rd50;
	add.s32 	%r337, %r335, 1024;
	// begin inline asm
	cp.async.cg.shared.global [%r337], [%rd31], 16;

	// end inline asm
	add.s64 	%rd32, %rd31, %rd50;
	add.s32 	%r338, %r335, 1536;
	// begin inline asm
	cp.async.cg.shared.global [%r338], [%rd32], 16;

	// end inline asm
	mul.wide.u32 	%rd59, %r393, 16;
	add.s64 	%rd60, %rd51, %rd53;
	shl.b64 	%rd61, %rd60, 1;
	add.s64 	%rd62, %rd215, %rd61;
	add.s64 	%rd33, %rd62, %rd58;
	mov.b64 	%rd63, 256;
	cvt.u32.u64 	%r406, %rd63;
	cvt.u32.u64 	%r407, %rd59;
	add.s32 	%r408, %r407, %r406;
	add.s32 	%r409, %r408, %r397;
	or.b32  	%r410, %r407, %r397;
	shl.b32 	%r411, %r410, 6;
	add.s32 	%r412, %r400, %r411;
	shr.u32 	%r413, %r409, 1;
	add.s32 	%r414, %r413, %r392;
	shl.b32 	%r415, %r414, 4;
	and.b32  	%r416, %r415, 48;
	add.s32 	%r417, %r412, %r416;
	add.s32 	%r339, %r417, 16384;
	// begin inline asm
	cp.async.cg.shared.global [%r339], [%rd33], 16;

	// end inline asm
	add.s64 	%rd34, %rd33, %rd50;
	add.s32 	%r340, %r417, 16896;
	// begin inline asm
	cp.async.cg.shared.global [%r340], [%rd34], 16;

	// end inline asm
	// begin inline asm
	cp.async.commit_group;

	// end inline asm
	add.s64 	%rd35, %rd29, 64;
	add.s32 	%r418, %r398, 384;
	shr.u32 	%r419, %r418, 1;
	add.s32 	%r420, %r419, %r392;
	shl.b32 	%r421, %r420, 4;
	and.b32  	%r422, %r421, 48;
	add.s32 	%r423, %r401, %r422;
	add.s32 	%r341, %r423, 24576;
	// begin inline asm
	cp.async.cg.shared.global [%r341], [%rd35], 16;

	// end inline asm
	add.s64 	%rd36, %rd30, 64;
	add.s32 	%r342, %r423, 25088;
	// begin inline asm
	cp.async.cg.shared.global [%r342], [%rd36], 16;

	// end inline asm
	add.s64 	%rd37, %rd31, 64;
	add.s32 	%r343, %r423, 25600;
	// begin inline asm
	cp.async.cg.shared.global [%r343], [%rd37], 16;

	// end inline asm
	add.s64 	%rd38, %rd32, 64;
	add.s32 	%r344, %r423, 26112;
	// begin inline asm
	cp.async.cg.shared.global [%r344], [%rd38], 16;

	// end inline asm
	add.s64 	%rd39, %rd33, 64;
	add.s32 	%r424, %r409, 384;
	shr.u32 	%r425, %r424, 1;
	add.s32 	%r426, %r425, %r392;
	shl.b32 	%r427, %r426, 4;
	and.b32  	%r428, %r427, 48;
	add.s32 	%r429, %r412, %r428;
	add.s32 	%r345, %r429, 40960;
	// begin inline asm
	cp.async.cg.shared.global [%r345], [%rd39], 16;

	// end inline asm
	add.s64 	%rd40, %rd34, 64;
	add.s32 	%r346, %r429, 41472;
	// begin inline asm
	cp.async.cg.shared.global [%r346], [%rd40], 16;

	// end inline asm
	// begin inline asm
	cp.async.commit_group;

	// end inline asm
	// begin inline asm
	cp.async.wait_group 1;

	// end inline asm
	bar.sync 	0;
	shr.u32 	%r430, %r394, 1;
	shl.b32 	%r431, %r392, 2;
	and.b32  	%r432, %r431, 24;
	add.s32 	%r433, %r430, %r432;
	shl.b32 	%r434, %r433, 1;
	and.b32  	%r435, %r434, 48;
	add.s32 	%r436, %r400, %r435;
	mov.b64 	%rd64, 15;
	cvt.u32.u64 	%r437, %rd64;
	cvt.u32.u64 	%r438, %rd44;
	and.b32  	%r439, %r438, %r437;
	mov.b64 	%rd65, 960;
	cvt.u32.u64 	%r440, %rd65;
	and.b32  	%r441, %r396, %r440;
	add.s32 	%r442, %r441, %r439;
	shl.b32 	%r443, %r442, 6;
	add.s32 	%r351, %r436, %r443;
	// begin inline asm
	ldmatrix.sync.aligned.x4.m8n8.shared.b16 {%r2978, %r2977, %r2976, %r2975}, [%r351];

	// end inline asm
	add.s32 	%r356, %r351, 1024;
	// begin inline asm
	ldmatrix.sync.aligned.x4.m8n8.shared.b16 {%r2974, %r2973, %r2972, %r2971}, [%r356];

	// end inline asm
	add.s32 	%r361, %r351, 2048;
	// begin inline asm
	ldmatrix.sync.aligned.x4.m8n8.shared.b16 {%r2970, %r2969, %r2968, %r2967}, [%r361];

	// end inline asm
	add.s32 	%r366, %r351, 3072;
	// begin inline asm
	ldmatrix.sync.aligned.x4.m8n8.shared.b16 {%r2966, %r2965, %r2964, %r2963}, [%r366];

	// end inline asm
	and.b32  	%r444, %r392, 7;
	and.b32  	%r445, %r392, 8;
	add.s32 	%r446, %r431, %r445;
	shl.b32 	%r447, %r446, 1;
	and.b32  	%r448, %r447, 48;
	add.s32 	%r449, %r400, %r448;
	shl.b32 	%r450, %r392, 1;
	and.b32  	%r451, %r450, 64;
	or.b32  	%r452, %r444, %r451;
	shl.b32 	%r453, %r452, 6;
	add.s32 	%r454, %r449, %r453;
	add.s32 	%r369, %r454, 16384;
	// begin inline asm
	ldmatrix.sync.aligned.x2.m8n8.shared.b16 {%r2994, %r2993}, [%r369];

	// end inline asm
	add.s32 	%r372, %r454, 16896;
	// begin inline asm
	ldmatrix.sync.aligned.x2.m8n8.shared.b16 {%r2992, %r2991}, [%r372];

	// end inline asm
	add.s32 	%r375, %r454, 17408;
	// begin inline asm
	ldmatrix.sync.aligned.x2.m8n8.shared.b16 {%r2990, %r2989}, [%r375];

	// end inline asm
	add.s32 	%r378, %r454, 17920;
	// begin inline asm
	ldmatrix.sync.aligned.x2.m8n8.shared.b16 {%r2988, %r2987}, [%r378];

	// end inline asm
	add.s32 	%r381, %r454, 18432;
	// begin inline asm
	ldmatrix.sync.aligned.x2.m8n8.shared.b16 {%r2986, %r2985}, [%r381];

	// end inline asm
	add.s32 	%r384, %r454, 18944;
	// begin inline asm
	ldmatrix.sync.aligned.x2.m8n8.shared.b16 {%r2984, %r2983}, [%r384];

	// end inline asm
	add.s32 	%r387, %r454, 19456;
	// begin inline asm
	ldmatrix.sync.aligned.x2.m8n8.shared.b16 {%r2982, %r2981}, [%r387];

	// end inline asm
	add.s32 	%r390, %r454, 19968;
	// begin inline asm
	ldmatrix.sync.aligned.x2.m8n8.shared.b16 {%r2980, %r2979}, [%r390];

	// end inline asm
	setp.lt.u64 	%p6, %rd2, 80;
	mov.b64 	%rd228, 384;
	mov.b64 	%rd227, 0;
	mov.b32 	%r2995, 0;
	mov.u32 	%r2996, %r2995;
	mov.u32 	%r2997, %r2995;
	mov.u32 	%r2998, %r2995;
	mov.u32 	%r2999, %r2995;
	mov.u32 	%r3000, %r2995;
	mov.u32 	%r3001, %r2995;
	mov.u32 	%r3002, %r2995;
	mov.u32 	%r3003, %r2995;
	mov.u32 	%r3004, %r2995;
	mov.u32 	%r3005, %r2995;
	mov.u32 	%r3006, %r2995;
	mov.u32 	%r3007, %r2995;
	mov.u32 	%r3008, %r2995;
	mov.u32 	%r3009, %r2995;
	mov.u32 	%r3010, %r2995;
	mov.u32 	%r3011, %r2995;
	mov.u32 	%r3012, %r2995;
	mov.u32 	%r3013, %r2995;
	mov.u32 	%r3014, %r2995;
	mov.u32 	%r3015, %r2995;
	mov.u32 	%r3016, %r2995;
	mov.u32 	%r3017, %r2995;
	mov.u32 	%r3018, %r2995;
	mov.u32 	%r3019, %r2995;
	mov.u32 	%r3020, %r2995;
	mov.u32 	%r3021, %r2995;
	mov.u32 	%r3022, %r2995;
	mov.u32 	%r3023, %r2995;
	mov.u32 	%r3024, %r2995;
	mov.u32 	%r3025, %r2995;
	mov.u32 	%r3026, %r2995;
	mov.u32 	%r3027, %r2995;
	mov.u32 	%r3028, %r2995;
	mov.u32 	%r3029, %r2995;
	mov.u32 	%r3030, %r2995;
	mov.u32 	%r3031, %r2995;
	mov.u32 	%r3032, %r2995;
	mov.u32 	%r3033, %r2995;
	mov.u32 	%r3034, %r2995;
	mov.u32 	%r3035, %r2995;
	mov.u32 	%r3036, %r2995;
	mov.u32 	%r3037, %r2995;
	mov.u32 	%r3038, %r2995;
	mov.u32 	%r3039, %r2995;
	mov.u32 	%r3040, %r2995;
	mov.u32 	%r3041, %r2995;
	mov.u32 	%r3042, %r2995;
	mov.u32 	%r3043, %r2995;
	mov.u32 	%r3044, %r2995;
	mov.u32 	%r3045, %r2995;
	mov.u32 	%r3046, %r2995;
	mov.u32 	%r3047, %r2995;
	mov.u32 	%r3048, %r2995;
	mov.u32 	%r3049, %r2995;
	mov.u32 	%r3050, %r2995;
	mov.u32 	%r3051, %r2995;
	mov.u32 	%r3052, %r2995;
	mov.u32 	%r3053, %r2995;
	mov.u32 	%r3054, %r2995;
	mov.u32 	%r3055, %r2995;
	mov.u32 	%r3056, %r2995;
	mov.u32 	%r3057, %r2995;
	mov.u32 	%r3058, %r2995;
	@%p6 bra 	$L__BB0_8;
	shl.b64 	%rd222, %rd5, 4;
	mov.b64 	%rd226, 4;
	mov.b64 	%rd224, 0;
	mov.b64 	%rd223, 1;
	mov.b32 	%r2995, 0;
	mov.u64 	%rd227, %rd224;
$L__BB0_6:
	ld.param.u64 	%rd221, [_Z20mmaAsyncStage3KernelPK6__halfS1_PS_mmm_param_5];
	ld.param.u64 	%rd216, [_Z20mmaAsyncStage3KernelPK6__halfS1_PS_mmm_param_1];
	ld.param.u64 	%rd214, [_Z20mmaAsyncStage3KernelPK6__halfS1_PS_mmm_param_0];
	mov.u32 	%r1190, %tid.x;
	shr.u32 	%r1191, %r1190, 5;
	and.b32  	%r1192, %r1190, 992;
	cvt.u64.u32 	%rd75, %r1192;
	and.b32  	%r1193, %r1190, 31;
	cvt.u64.u32 	%rd76, %r1193;
	cvt.u32.u64 	%r1194, %rd76;
	cvt.u32.u64 	%r1195, %rd75;
	or.b32  	%r1196, %r1195, %r1194;
	mov.b64 	%rd77, 975;
	cvt.u32.u64 	%r1197, %rd77;
	and.b32  	%r1198, %r1196, %r1197;
	cvt.u32.u64 	%r1199, %rd227;
	add.s32 	%r1200, %r1198, %r1199;
	shr.u32 	%r1201, %r1190, 1;
	and.b32  	%r1202, %r1201, 8;
	shl.b32 	%r1203, %r1190, 2;
	and.b32  	%r1204, %r1203, 24;
	add.s32 	%r1205, %r1204, %r1202;
	shl.b32 	%r1206, %r1205, 1;
	add.s32 	%r1207, %r1206, 32;
	and.b32  	%r1208, %r1207, 48;
	mov.u32 	%r1209, smem;
	add.s32 	%r1210, %r1209, %r1208;
	shl.b32 	%r1211, %r1200, 6;
	add.s32 	%r460, %r1210, %r1211;
	// begin inline asm
	ldmatrix.sync.aligned.x4.m8n8.shared.b16 {%r456, %r457, %r458, %r459}, [%r460];

	// end inline asm
	add.s32 	%r465, %r460, 1024;
	// begin inline asm
	ldmatrix.sync.aligned.x4.m8n8.shared.b16 {%r461, %r462, %r463, %r464}, [%r465];

	// end inline asm
	add.s32 	%r470, %r460, 2048;
	// begin inline asm
	ldmatrix.sync.aligned.x4.m8n8.shared.b16 {%r466, %r467, %r468, %r469}, [%r470];

	// end inline asm
	add.s32 	%r475, %r460, 3072;
	// begin inline asm
	ldmatrix.sync.aligned.x4.m8n8.shared.b16 {%r471, %r472, %r473, %r474}, [%r475];

	// end inline asm
	and.b32  	%r1212, %r1190, 7;
	shl.b32 	%r1213, %r1190, 1;
	and.b32  	%r1214, %r1213, 64;
	or.b32  	%r1215, %r1212, %r1214;
	add.s32 	%r1216, %r1215, %r1199;
	and.b32  	%r1217, %r1190, 8;
	add.s32 	%r1218, %r1204, %r1217;
	shl.b32 	%r1219, %r1218, 1;
	add.s32 	%r1220, %r1219, 32;
	and.b32  	%r1221, %r1220, 48;
	add.s32 	%r1222, %r1209, %r1221;
	shl.b32 	%r1223, %r1216, 6;
	add.s32 	%r1224, %r1222, %r1223;
	add.s32 	%r478, %r1224, 16384;
	// begin inline asm
	ldmatrix.sync.aligned.x2.m8n8.shared.b16 {%r476, %r477}, [%r478];

	// end inline asm
	add.s32 	%r481, %r1224, 16896;
	// begin inline asm
	ldmatrix.sync.aligned.x2.m8n8.shared.b16 {%r479, %r480}, [%r481];

	// end inline asm
	add.s32 	%r484, %r1224, 17408;
	// begin inline asm
	ldmatrix.sync.aligned.x2.m8n8.shared.b16 {%r482, %r483}, [%r484];

	// end inline asm
	add.s32 	%r487, %r1224, 17920;
	// begin inline asm
	ldmatrix.sync.aligned.x2.m8n8.shared.b16 {%r485, %r486}, [%r487];

	// end inline asm
	add.s32 	%r490, %r1224, 18432;
	// begin inline asm
	ldmatrix.sync.aligned.x2.m8n8.shared.b16 {%r488, %r489}, [%r490];

	// end inline asm
	add.s32 	%r493, %r1224, 18944;
	// begin inline asm
	ldmatrix.sync.aligned.x2.m8n8.shared.b16 {%r491, %r492}, [%r493];

	// end inline asm
	add.s32 	%r496, %r1224, 19456;
	// begin inline asm
	ldmatrix.sync.aligned.x2.m8n8.shared.b16 {%r494, %r495}, [%r496];

	// end inline asm
	add.s32 	%r499, %r1224, 19968;
	// begin inline asm
	ldmatrix.sync.aligned.x2.m8n8.shared.b16 {%r497, %r498}, [%r499];

	// end inline asm
	// begin inline asm
	mma.sync.aligned.m16n8k16.row.col.f16.f16.f16.f16 {%r500, %r501}, {%r2978, %r2977, %r2976, %r2975}, {%r2994, %r2993}, {%r3058, %r3057};

	// end inline asm
	// begin inline asm
	mma.sync.aligned.m16n8k16.row.col.f16.f16.f16.f16 {%r510, %r511}, {%r2978, %r2977, %r2976, %r2975}, {%r2992, %r2991}, {%r3056, %r3055};

	// end inline asm
	// begin inline asm
	mma.sync.aligned.m16n8k16.row.col.f16.f16.f16.f16 {%r520, %r521}, {%r2978, %r2977, %r2976, %r2975}, {%r2990, %r2989}, {%r3054, %r3053};

	// end inline asm
	// begin inline asm
	mma.sync.aligned.m16n8k16.row.col.f16.f16.f16.f16 {%r530, %r531}, {%r2978, %r2977, %r2976, %r2975}, {%r2988, %r2987}, {%r3052, %r3051};

	// end inline asm
	// begin inline asm
	mma.sync.aligned.m16n8k16.row.col.f16.f16.f16.f16 {%r540, %r541}, {%r2978, %r2977, %r2976, %r2975}, {%r2986, %r2985}, {%r3050, %r3049};

	// end inline asm
	// begin inline asm
	mma.sync.aligned.m16n8k16.row.col.f16.f16.f16.f16 {%r550, %r551}, {%r2978, %r2977, %r2976, %r2975}, {%r2984, %r2983}, {%r3048, %r3047};

	// end inline asm
	// begin inline asm
	mma.sync.aligned.m16n8k16.row.col.f16.f16.f16.f16 {%r560, %r561}, {%r2978, %r2977, %r2976, %r2975}, {%r2982, %r2981}, {%r3046, %r3045};

	// end inline asm
	// begin inline asm
	mma.sync.aligned.m16n8k16.row.col.f16.f16.f16.f16 {%r570, %r571}, {%r2978, %r2977, %r2976, %r2975}, {%r2980, %r2979}, {%r3044, %r3043};

	// end inline asm
	// begin inline asm
	mma.sync.aligned.m16n8k16.row.col.f16.f16.f16.f16 {%r580, %r581}, {%r2974, %r2973, %r2972, %r2971}, {%r2980, %r2979}, {%r3028, %r3027};

	// end inline asm
	// begin inline asm
	mma.sync.aligned.m16n8k16.row.col.f16.f16.f16.f16 {%r590, %r591}, {%r2974, %r2973, %r2972, %r2971}, {%r2982, %r2981}, {%r3030, %r3029};

	// end inline asm
	// begin inline asm
	mma.sync.aligned.m16n8k16.row.col.f16.f16.f16.f16 {%r600, %r601}, {%r2974, %r2973, %r2972, %r2971}, {%r2984, %r2983}, {%r3032, %r3031};

	// end inline asm
	// begin inline asm
	mma.sync.aligned.m16n8k16.row.col.f16.f16.f16.f16 {%r610, %r611}, {%r2974, %r2973, %r2972, %r2971}, {%r2986, %r2985}, {%r3034, %r3033};

	// end inline asm
	// begin inline asm
	mma.sync.aligned.m16n8k16.row.col.f16.f16.f16.f16 {%r620, %r621}, {%r2974, %r2973, %r2972, %r2971}, {%r2988, %r2987}, {%r3036, %r3035};

	// end inline asm
	// begin inline asm
	mma.sync.aligned.m16n8k16.row.col.f16.f16.f16.f16 {%r630, %r631}, {%r2974, %r2973, %r2972, %r2971}, {%r2990, %r2989}, {%r3038, %r3037};

	// end inline asm
	// begin inline asm
	mma.sync.aligned.m16n8k16.row.col.f16.f16.f16.f16 {%r640, %r641}, {%r2974, %r2973, %r2972, %r2971}, {%r2992, %r2991}, {%r3040, %r3039};

	// end inline asm
	// begin inline asm
	mma.sync.aligned.m16n8k16.row.col.f16.f16.f16.f16 {%r650, %r651}, {%r2974, %r2973, %r2972, %r2971}, {%r2994, %r2993}, {%r3042, %r3041};

	// end inline asm
	// begin inline asm
	mma.sync.aligned.m16n8k16.row.col.f16.f16.f16.f16 {%r660, %r661}, {%r2970, %r2969, %r2968, %r2967}, {%r2994, %r2993}, {%r3026, %r3025};

	// end inline asm
	// begin inline asm
	mma.sync.aligned.m16n8k16.row.col.f16.f16.f16.f16 {%r670, %r671}, {%r2970, %r2969, %r2968, %r2967}, {%r2992, %r2991}, {%r3024, %r3023};

	// end inline asm
	// begin inline asm
	mma.sync.aligned.m16n8k16.row.col.f16.f16.f16.f16 {%r680, %r681}, {%r2970, %r2969, %r2968, %r2967}, {%r2990, %r2989}, {%r3022, %r3021};

	// end inline asm
	// begin inline asm
	mma.sync.aligned.m16n8k16.row.col.f16.f16.f16.f16 {%r690, %r691}, {%r2970, %r2969, %r2968, %r2967}, {%r2988, %r2987}, {%r3020, %r3019};

	// end inline asm
	// begin inline asm
	mma.sync.aligned.m16n8k16.row.col.f16.f16.f16.f16 {%r700, %r701}, {%r2970, %r2969, %r2968, %r2967}, {%r2986, %r2985}, {%r3018, %r3017};

	// end inline asm
	// begin inline asm
	mma.sync.aligned.m16n8k16.row.col.f16.f16.f16.f16 {%r710, %r711}, {%r2970, %r2969, %r2968, %r2967}, {%r2984, %r2983}, {%r3016, %r3015};

	// end inline asm
	// begin inline asm
	mma.sync.aligned.m16n8k16.row.col.f16.f16.f16.f16 {%r720, %r721}, {%r2970, %r2969, %r2968, %r2967}, {%r2982, %r2981}, {%r3014, %r3013};

	// end inline asm
	// begin inline asm
	mma.sync.aligned.m16n8k16.row.col.f16.f16.f16.f16 {%r730, %r731}, {%r2970, %r2969, %r2968, %r2967}, {%r2980, %r2979}, {%r3012, %r3011};

	// end inline asm
	// begin inline asm
	mma.sync.aligned.m16n8k16.row.col.f16.f16.f16.f16 {%r740, %r741}, {%r2966, %r2965, %r2964, %r2963}, {%r2980, %r2979}, {%r2996, %r2995};

	// end inline asm
	// begin inline asm
	mma.sync.aligned.m16n8k16.row.col.f16.f16.f16.f16 {%r750, %r751}, {%r2966, %r2965, %r2964, %r2963}, {%r2982, %r2981}, {%r2998, %r2997};

	// end inline asm
	// begin inline asm
	mma.sync.aligned.m16n8k16.row.col.f16.f16.f16.f16 {%r760, %r761}, {%r2966, %r2965, %r2964, %r2963}, {%r2984, %r2983}, {%r3000, %r2999};

	// end inline asm
	// begin inline asm
	mma.sync.aligned.m16n8k16.row.col.f16.f16.f16.f16 {%r770, %r771}, {%r2966, %r2965, %r2964, %r2963}, {%r2986, %r2985}, {%r3002, %r3001};

	// end inline asm
	// begin inline asm
	mma.sync.aligned.m16n8k16.row.col.f16.f16.f16.f16 {%r780, %r781}, {%r2966, %r2965, %r2964, %r2963}, {%r2988, %r2987}, {%r3004, %r3003};

	// end inline asm
	// begin inline asm
	mma.sync.aligned.m16n8k16.row.col.f16.f16.f16.f16 {%r790, %r791}, {%r2966, %r2965, %r2964, %r2963}, {%r2990, %r2989}, {%r3006, %r3005};

	// end inline asm
	// begin inline asm
	mma.sync.aligned.m16n8k16.row.col.f16.f16.f16.f16 {%r800, %r801}, {%r2966, %r2965, %r2964, %r2963}, {%r2992, %r2991}, {%r3008, %r3007};

	// end inline asm
	// begin inline asm
	mma.sync.aligned.m16n8k16.row.col.f16.f16.f16.f16 {%r810, %r811}, {%r2966, %r2965, %r2964, %r2963}, {%r2994, %r2993}, {%r3010, %r3009};

	// end inline asm
	add.s64 	%rd78, %rd223, 1;
	setp.eq.s64 	%p7, %rd78, 3;
	selp.b64 	%rd223, 0, %rd78, %p7;
	mul.lo.s64 	%rd79, %rd223, 384;
	mul.wide.u32 	%rd80, %r329, 16;
	shr.u64 	%rd81, %rd76, 2;
	or.b64  	%rd82, %rd75, %rd81;
	add.s64 	%rd83, %rd82, %rd80;
	mul.lo.s64 	%rd84, %rd221, %rd83;
	shl.b64 	%rd85, %rd84, 1;
	add.s64 	%rd86, %rd85, %rd214;
	add.s64 	%rd87, %rd86, %rd222;
	add.s64 	%rd69, %rd87, 128;
	cvt.u32.u64 	%r1226, %rd223;
	cvt.u32.u64 	%r1227, %rd82;
	mov.b64 	%rd88, 384;
	cvt.u32.u64 	%r1228, %rd88;
	mad.lo.s32 	%r1229, %r1226, %r1228, %r1227;
	shl.b32 	%r1230, %r1229, 6;
	add.s32 	%r1231, %r1209, %r1230;
	cvt.u32.u64 	%r1232, %rd81;
	shr.u32 	%r1233, %r1232, 1;
	add.s32 	%r1234, %r1233, %r1190;
	shl.b32 	%r1235, %r1234, 4;
	and.b32  	%r1236, %r1235, 48;
	add.s32 	%r820, %r1236, %r1231;
	// begin inline asm
	cp.async.cg.shared.global [%r820], [%rd69], 16;

	// end inline asm
	shl.b64 	%rd89, %rd83, 1;
	or.b64  	%rd90, %rd89, 16;
	mad.lo.s64 	%rd91, %rd221, %rd90, %rd214;
	add.s64 	%rd92, %rd91, %rd222;
	add.s64 	%rd70, %rd92, 128;
	add.s32 	%r821, %r820, 512;
	// begin inline asm
	cp.async.cg.shared.global [%r821], [%rd70], 16;

	// end inline asm
	or.b64  	%rd93, %rd89, 32;
	mad.lo.s64 	%rd94, %rd221, %rd93, %rd214;
	add.s64 	%rd95, %rd94, %rd222;
	add.s64 	%rd72, %rd95, 128;
	mul.wide.u32 	%rd96, %r1191, 16;
	or.b64  	%rd97, %rd81, %rd96;
	mov.u32 	%r1237, %ctaid.z;
	mov.u32 	%r1238, %nctaid.x;
	mov.u32 	%r1239, %ctaid.x;
	mad.lo.s32 	%r1240, %r1237, %r1238, %r1239;
	shl.b32 	%r1241, %r1240, 4;
	mul.wide.u32 	%rd98, %r1241, 8;
	add.s64 	%rd99, %rd97, %rd98;
	mul.lo.s64 	%rd100, %rd221, %rd99;
	shl.b64 	%rd101, %rd100, 1;
	add.s64 	%rd102, %rd101, %rd216;
	add.s64 	%rd103, %rd102, %rd222;
	add.s64 	%rd71, %rd103, 128;
	cvt.u32.u64 	%r1242, %rd79;
	shl.b32 	%r1243, %r1242, 6;
	cvt.u32.u64 	%r1244, %rd96;
	or.b32  	%r1245, %r1244, %r1232;
	shl.b32 	%r1246, %r1245, 6;
	add.s32 	%r1247, %r1209, %r1246;
	add.s32 	%r1248, %r1247, %r1243;
	mov.b64 	%rd104, 256;
	cvt.u32.u64 	%r1249, %rd104;
	add.s32 	%r1250, %r1244, %r1249;
	add.s32 	%r1251, %r1250, %r1232;
	shr.u32 	%r1252, %r1251, 1;
	add.s32 	%r1253, %r1252, %r1190;
	shl.b32 	%r1254, %r1253, 4;
	and.b32  	%r1255, %r1254, 48;
	add.s32 	%r1256, %r1248, %r1255;
	add.s32 	%r822, %r1256, 16384;
	// begin inline asm
	cp.async.cg.shared.global [%r822], [%rd71], 16;

	// end inline asm
	shl.b64 	%rd105, %rd99, 1;
	or.b64  	%rd106, %rd105, 16;
	mad.lo.s64 	%rd107, %rd221, %rd106, %rd216;
	add.s64 	%rd108, %rd107, %rd222;
	add.s64 	%rd74, %rd108, 128;
	add.s64 	%rd109, %rd224, 1;
	setp.eq.s64 	%p8, %rd109, 3;
	selp.b64 	%rd224, 0, %rd109, %p8;
	mul.lo.s64 	%rd227, %rd224, 384;
	add.s32 	%r823, %r820, 1024;
	// begin inline asm
	cp.async.cg.shared.global [%r823], [%rd72], 16;

	// end inline asm
	or.b64  	%rd110, %rd89, 48;
	mad.lo.s64 	%rd111, %rd221, %rd110, %rd214;
	add.s64 	%rd112, %rd111, %rd222;
	add.s64 	%rd73, %rd112, 128;
	add.s32 	%r824, %r820, 1536;
	// begin inline asm
	cp.async.cg.shared.global [%r824], [%rd73], 16;

	// end inline asm
	add.s32 	%r825, %r1256, 16896;
	// begin inline asm
	cp.async.cg.shared.global [%r825], [%rd74], 16;

	// end inline asm
	// begin inline asm
	cp.async.commit_group;

	// end inline asm
	// begin inline asm
	cp.async.wait_group 1;

	// end inline asm
	bar.sync 	0;
	cvt.u32.u64 	%r1257, %rd227;
	add.s32 	%r1258, %r1198, %r1257;
	shr.u32 	%r1259, %r1193, 1;
	add.s32 	%r1260, %r1259, %r1204;
	shl.b32 	%r1261, %r1260, 1;
	and.b32  	%r1262, %r1261, 48;
	add.s32 	%r1263, %r1209, %r1262;
	shl.b32 	%r1264, %r1258, 6;
	add.s32 	%r830, %r1263, %r1264;
	// begin inline asm
	ldmatrix.sync.aligned.x4.m8n8.shared.b16 {%r2978, %r2977, %r2976, %r2975}, [%r830];

	// end inline asm
	add.s32 	%r835, %r830, 1024;
	// begin inline asm
	ldmatrix.sync.aligned.x4.m8n8.shared.b16 {%r2974, %r2973, %r2972, %r2971}, [%r835];

	// end inline asm
	add.s32 	%r840, %r830, 2048;
	// begin inline asm
	ldmatrix.sync.aligned.x4.m8n8.shared.b16 {%r2970, %r2969, %r2968, %r2967}, [%r840];

	// end inline asm
	add.s32 	%r845, %r830, 3072;
	// begin inline asm
	ldmatrix.sync.aligned.x4.m8n8.shared.b16 {%r2966, %r2965, %r2964, %r2963}, [%r845];

	// end inline asm
	shl.b32 	%r1265, %r1257, 6;
	add.s32 	%r1266, %r1203, %r1217;
	shl.b32 	%r1267, %r1266, 1;
	and.b32  	%r1268, %r1267, 48;
	add.s32 	%r1269, %r1209, %r1268;
	shl.b32 	%r1270, %r1215, 6;
	add.s32 	%r1271, %r1269, %r1270;
	add.s32 	%r1272, %r1271, %r1265;
	add.s32 	%r848, %r1272, 16384;
	// begin inline asm
	ldmatrix.sync.aligned.x2.m8n8.shared.b16 {%r2994, %r2993}, [%r848];

	// end inline asm
	add.s32 	%r851, %r1272, 16896;
	// begin inline asm
	ldmatrix.sync.aligned.x2.m8n8.shared.b16 {%r2992, %r2991}, [%r851];

	// end inline asm
	add.s32 	%r854, %r1272, 17408;
	// begin inline asm
	ldmatrix.sync.aligned.x2.m8n8.shared.b16 {%r2990, %r2989}, [%r854];

	// end inline asm
	add.s32 	%r857, %r1272, 17920;
	// begin inline asm
	ldmatrix.sync.aligned.x2.m8n8.shared.b16 {%r2988, %r2987}, [%r857];

	// end inline asm
	add.s32 	%r860, %r1272, 18432;
	// begin inline asm
	ldmatrix.sync.aligned.x2.m8n8.shared.b16 {%r2986, %r2985}, [%r860];

	// end inline asm
	add.s32 	%r863, %r1272, 18944;
	// begin inline asm
	ldmatrix.sync.aligned.x2.m8n8.shared.b16 {%r2984, %r2983}, [%r863];

	// end inline asm
	add.s32 	%r866, %r1272, 19456;
	// begin inline asm
	ldmatrix.sync.aligned.x2.m8n8.shared.b16 {%r2982, %r2981}, [%r866];

	// end inline asm
	add.s32 	%r869, %r1272, 19968;
	// begin inline asm
	ldmatrix.sync.aligned.x2.m8n8.shared.b16 {%r2980, %r2979}, [%r869];

	// end inline asm
	// begin inline asm
	mma.sync.aligned.m16n8k16.row.col.f16.f16.f16.f16 {%r3058, %r3057}, {%r456, %r457, %r458, %r459}, {%r476, %r477}, {%r500, %r501};

	// end inline asm
	// begin inline asm
	mma.sync.aligned.m16n8k16.row.col.f16.f16.f16.f16 {%r3056, %r3055}, {%r456, %r457, %r458, %r459}, {%r479, %r480}, {%r510, %r511};

	// end inline asm
	// begin inline asm
	mma.sync.aligned.m16n8k16.row.col.f16.f16.f16.f16 {%r3054, %r3053}, {%r456, %r457, %r458, %r459}, {%r482, %r483}, {%r520, %r521};

	// end inline asm
	// begin inline asm
	mma.sync.aligned.m16n8k16.row.col.f16.f16.f16.f16 {%r3052, %r3051}, {%r456, %r457, %r458, %r459}, {%r485, %r486}, {%r530, %r531};

	// end inline asm
	// begin inline asm
	mma.sync.aligned.m16n8k16.row.col.f16.f16.f16.f16 {%r3050, %r3049}, {%r456, %r457, %r458, %r459}, {%r488, %r489}, {%r540, %r541};

	// end inline asm
	// begin inline asm
	mma.sync.aligned.m16n8k16.row.col.f16.f16.f16.f16 {%r3048, %r3047}, {%r456, %r457, %r458, %r459}, {%r491, %r492}, {%r550, %r551};

	// end inline asm
	// begin inline asm
	mma.sync.aligned.m16n8k16.row.col.f16.f16.f16.f16 {%r3046, %r3045}, {%r456, %r457, %r458, %r459}, {%r494, %r495}, {%r560, %r561};

	// end inline asm
	// begin inline asm
	mma.sync.aligned.m16n8k16.row.col.f16.f16.f16.f16 {%r3044, %r3043}, {%r456, %r457, %r458, %r459}, {%r497, %r498}, {%r570, %r571};

	// end inline asm
	// begin inline asm
	mma.sync.aligned.m16n8k16.row.col.f16.f16.f16.f16 {%r3028, %r3027}, {%r461, %r462, %r463, %r464}, {%r497, %r498}, {%r580, %r581};

	// end inline asm
	// begin inline asm
	mma.sync.aligned.m16n8k16.row.col.f16.f16.f16.f16 {%r3030, %r3029}, {%r461, %r462, %r463, %r464}, {%r494, %r495}, {%r590, %r591};

	// end inline asm
	// begin inline asm
	mma.sync.aligned.m16n8k16.row.col.f16.f16.f16.f16 {%r3032, %r3031}, {%r461, %r462, %r463, %r464}, {%r491, %r492}, {%r600, %r601};

	// end inline asm
	// begin inline asm
	mma.sync.aligned.m16n8k16.row.col.f16.f16.f16.f16 {%r3034, %r3033}, {%r461, %r462, %r463, %r464}, {%r488, %r489}, {%r610, %r611};

	// end inline asm
	// begin inline asm
	mma.sync.aligned.m16n8k16.row.col.f16.f16.f16.f16 {%r3036, %r3035}, {%r461, %r462, %r463, %r464}, {%r485, %r486}, {%r620, %r621};

	// end inline asm
	// begin inline asm
	mma.sync.aligned.m16n8k16.row.col.f16.f16.f16.f16 {%r3038, %r3037}, {%r461, %r462, %r463, %r464}, {%r482, %r483}, {%r630, %r631};

	// end inline asm
	// begin inline asm
	mma.sync.aligned.m16n8k16.row.col.f16.f16.f16.f16 {%r3040, %r3039}, {%r461, %r462, %r463, %r464}, {%r479, %r480}, {%r640, %r641};

	// end inline asm
	// begin inline asm
	mma.sync.aligned.m16n8k16.row.col.f16.f16.f16.f16 {%r3042, %r3041}, {%r461, %r462, %r463, %r464}, {%r476, %r477}, {%r650, %r651};

	// end inline asm
	// begin inline asm
	mma.sync.aligned.m16n8k16.row.col.f16.f16.f16.f16 {%r3026, %r3025}, {%r466, %r467, %r468, %r469}, {%r476, %r477}, {%r660, %r661};

	// end inline asm
	// begin inline asm
	mma.sync.aligned.m16n8k16.row.col.f16.f16.f16.f16 {%r3024, %r3023}, {%r466, %r467, %r468, %r469}, {%r479, %r480}, {%r670, %r671};

	// end inline asm
	// begin inline asm
	mma.sync.aligned.m16n8k16.row.col.f16.f16.f16.f16 {%r3022, %r3021}, {%r466, %r467, %r468, %r469}, {%r482, %r483}, {%r680, %r681};

	// end inline asm
	// begin inline asm
	mma.sync.aligned.m16n8k16.row.col.f16.f16.f16.f16 {%r3020, %r3019}, {%r466, %r467, %r468, %r469}, {%r485, %r486}, {%r690, %r691};

	// end inline asm
	// begin inline asm
	mma.sync.aligned.m16n8k16.row.col.f16.f16.f16.f16 {%r3018, %r3017}, {%r466, %r467, %r468, %r469}, {%r488, %r489}, {%r700, %r701};

	// end inline asm
	// begin inline asm
	mma.sync.aligned.m16n8k16.row.col.f16.f16.f16.f16 {%r3016, %r3015}, {%r466, %r467, %r468, %r469}, {%r491, %r492}, {%r710, %r711};

	// end inline asm
	// begin inline asm
	mma.sync.aligned.m16n8k16.row.col.f16.f16.f16.f16 {%r3014, %r3013}, {%r466, %r467, %r468, %r469}, {%r494, %r495}, {%r720, %r721};

	// end inline asm
	// begin inline asm
	mma.sync.aligned.m16n8k16.row.col.f16.f16.f16.f16 {%r3012, %r3011}, {%r466, %r467, %r468, %r469}, {%r497, %r498}, {%r730, %r731};

	// end inline asm
	// begin inline asm
	mma.sync.aligned.m16n8k16.row.col.f16.f16.f16.f16 {%r2996, %r2995}, {%r471, %r472, %r473, %r474}, {%r497, %r498}, {%r740, %r741};

	// end inline asm
	// begin inline asm
	mma.sync.aligned.m16n8k16.row.col.f16.f16.f16.f16 {%r2998, %r2997}, {%r471, %r472, %r473, %r474}, {%r494, %r495}, {%r750, %r751};

	// end inline asm
	// begin inline asm
	mma.sync.aligned.m16n8k16.row.col.f16.f16.f16.f16 {%r3000, %r2999}, {%r471, %r472, %r473, %r474}, {%r491, %r492}, {%r760, %r761};

	// end inline asm
	// begin inline asm
	mma.sync.aligned.m16n8k16.row.col.f16.f16.f16.f16 {%r3002, %r3001}, {%r471, %r472, %r473, %r474}, {%r488, %r489}, {%r770, %r771};

	// end inline asm
	// begin inline asm
	mma.sync.aligned.m16n8k16.row.col.f16.f16.f16.f16 {%r3004, %r3003}, {%r471, %r472, %r473, %r474}, {%r485, %r486}, {%r780, %r781};

	// end inline asm
	// begin inline asm
	mma.sync.aligned.m16n8k16.row.col.f16.f16.f16.f16 {%r3006, %r3005}, {%r471, %r472, %r473, %r474}, {%r482, %r483}, {%r790, %r791};

	// end inline asm
	// begin inline asm
	mma.sync.aligned.m16n8k16.row.col.f16.f16.f16.f16 {%r3008, %r3007}, {%r471, %r472, %r473, %r474}, {%r479, %r480}, {%r800, %r801};

	// end inline asm
	// begin inline asm
	mma.sync.aligned.m16n8k16.row.col.f16.f16.f16.f16 {%r3010, %r3009}, {%r471, %r472, %r473, %r474}, {%r476, %r477}, {%r810, %r811};

	// end inline asm
	add.s64 	%rd226, %rd226, 2;
	add.s64 	%rd222, %rd222, 64;
	add.s64 	%rd113, %rd221, 15;
	shr.u64 	%rd114, %rd113, 4;
	setp.lt.u64 	%p9, %rd226, %rd114;
	@%p9 bra 	$L__BB0_6;
	add.s64 	%rd115, %rd224, 1;
	mul.hi.u64 	%rd116, %rd115, -6148914691236517205;
	shr.u64 	%rd117, %rd116, 1;
	mul.lo.s64 	%rd118, %rd117, 3;
	sub.s64 	%rd119, %rd115, %rd118;
	mul.lo.s64 	%rd228, %rd119, 384;
$L__BB0_8:
	ld.param.u64 	%rd219, [_Z20mmaAsyncStage3KernelPK6__halfS1_PS_mmm_param_4];
	ld.param.u64 	%rd217, [_Z20mmaAsyncStage3KernelPK6__halfS1_PS_mmm_param_2];
	mov.u32 	%r2685, %tid.x;
	shr.u32 	%r2686, %r2685, 5;
	shl.b32 	%r2687, %r2685, 8;
	and.b32  	%r2688, %r2687, 245760;
	mov.u32 	%r2689, smem;
	add.s32 	%r2690, %r2689, %r2688;
	and.b32  	%r2691, %r2685, 31;
	cvt.u64.u32 	%rd120, %r2691;
	shr.u64 	%rd121, %rd120, 1;
	shl.b32 	%r2692, %r2685, 2;
	cvt.u64.u32 	%rd122, %r2692;
	and.b32  	%r2693, %r2685, 992;
	cvt.u64.u32 	%rd123, %r2693;
	mov.b64 	%rd124, 124;
	cvt.u32.u64 	%r2694, %rd124;
	cvt.u32.u64 	%r2695, %rd122;
	and.b32  	%r2696, %r2695, %r2694;
	mov.b64 	%rd125, 8;
	cvt.u32.u64 	%r2697, %rd125;
	cvt.u32.u64 	%r2698, %rd121;
	and.b32  	%r2699, %r2698, %r2697;
	add.s32 	%r2700, %r2696, %r2699;
	shl.b32 	%r2701, %r2700, 1;
	and.b32  	%r2702, %r2701, 48;
	xor.b32  	%r2703, %r2702, 32;
	add.s32 	%r2704, %r2689, %r2703;
	cvt.u32.u64 	%r2705, %rd120;
	cvt.u32.u64 	%r2706, %rd123;
	or.b32  	%r2707, %r2706, %r2705;
	mov.b64 	%rd126, 975;
	cvt.u32.u64 	%r2708, %rd126;
	and.b32  	%r2709, %r2707, %r2708;
	cvt.u32.u64 	%r2710, %rd227;
	add.s32 	%r2711, %r2709, %r2710;
	shl.b32 	%r2712, %r2711, 6;
	add.s32 	%r1277, %r2704, %r2712;
	// begin inline asm
	ldmatrix.sync.aligned.x4.m8n8.shared.b16 {%r1273, %r1274, %r1275, %r1276}, [%r1277];

	// end inline asm
	add.s32 	%r1282, %r1277, 1024;
	// begin inline asm
	ldmatrix.sync.aligned.x4.m8n8.shared.b16 {%r1278, %r1279, %r1280, %r1281}, [%r1282];

	// end inline asm
	add.s32 	%r1287, %r1277, 2048;
	// begin inline asm
	ldmatrix.sync.aligned.x4.m8n8.shared.b16 {%r1283, %r1284, %r1285, %r1286}, [%r1287];

	// end inline asm
	add.s32 	%r1292, %r1277, 3072;
	// begin inline asm
	ldmatrix.sync.aligned.x4.m8n8.shared.b16 {%r1288, %r1289, %r1290, %r1291}, [%r1292];

	// end inline asm
	and.b32  	%r2713, %r2705, %r2697;
	add.s32 	%r2714, %r2696, %r2713;
	shl.b32 	%r2715, %r2714, 1;
	and.b32  	%r2716, %r2715, 48;
	xor.b32  	%r2717, %r2716, 32;
	add.s32 	%r2718, %r2689, %r2717;
	and.b32  	%r2719, %r2685, 7;
	mul.wide.u32 	%rd127, %r2686, 64;
	cvt.u32.u64 	%r2720, %rd127;
	and.b32  	%r2721, %r2720, 64;
	or.b32  	%r2722, %r2719, %r2721;
	add.s32 	%r2723, %r2722, %r2710;
	shl.b32 	%r2724, %r2723, 6;
	add.s32 	%r2725, %r2718, %r2724;
	add.s32 	%r1295, %r2725, 16384;
	// begin inline asm
	ldmatrix.sync.aligned.x2.m8n8.shared.b16 {%r1293, %r1294}, [%r1295];

	// end inline asm
	add.s32 	%r1298, %r2725, 16896;
	// begin inline asm
	ldmatrix.sync.aligned.x2.m8n8.shared.b16 {%r1296, %r1297}, [%r1298];

	// end inline asm
	add.s32 	%r1301, %r2725, 17408;
	// begin inline asm
	ldmatrix.sync.aligned.x2.m8n8.shared.b16 {%r1299, %r1300}, [%r1301];

	// end inline asm
	add.s32 	%r1304, %r2725, 17920;
	// begin inline asm
	ldmatrix.sync.aligned.x2.m8n8.shared.b16 {%r1302, %r1303}, [%r1304];

	// end inline asm
	add.s32 	%r1307, %r2725, 18432;
	// begin inline asm
	ldmatrix.sync.aligned.x2.m8n8.shared.b16 {%r1305, %r1306}, [%r1307];

	// end inline asm
	add.s32 	%r1310, %r2725, 18944;
	// begin inline asm
	ldmatrix.sync.aligned.x2.m8n8.shared.b16 {%r1308, %r1309}, [%r1310];

	// end inline asm
	add.s32 	%r1313, %r2725, 19456;
	// begin inline asm
	ldmatrix.sync.aligned.x2.m8n8.shared.b16 {%r1311, %r1312}, [%r1313];

	// end inline asm
	add.s32 	%r1316, %r2725, 19968;
	// begin inline asm
	ldmatrix.sync.aligned.x2.m8n8.shared.b16 {%r1314, %r1315}, [%r1316];

	// end inline asm
	// begin inline asm
	mma.sync.aligned.m16n8k16.row.col.f16.f16.f16.f16 {%r1317, %r1318}, {%r2978, %r2977, %r2976, %r2975}, {%r2994, %r2993}, {%r3058, %r3057};

	// end inline asm
	// begin inline asm
	mma.sync.aligned.m16n8k16.row.col.f16.f16.f16.f16 {%r1327, %r1328}, {%r2978, %r2977, %r2976, %r2975}, {%r2992, %r2991}, {%r3056, %r3055};

	// end inline asm
	// begin inline asm
	mma.sync.aligned.m16n8k16.row.col.f16.f16.f16.f16 {%r1337, %r1338}, {%r2978, %r2977, %r2976, %r2975}, {%r2990, %r2989}, {%r3054, %r3053};

	// end inline asm
	// begin inline asm
	mma.sync.aligned.m16n8k16.row.col.f16.f16.f16.f16 {%r1347, %r1348}, {%r2978, %r2977, %r2976, %r2975}, {%r2988, %r2987}, {%r3052, %r3051};

	// end inline asm
	// begin inline asm
	mma.sync.aligned.m16n8k16.row.col.f16.f16.f16.f16 {%r1357, %r1358}, {%r2978, %r2977, %r2976, %r2975}, {%r2986, %r2985}, {%r3050, %r3049};

	// end inline asm
	// begin inline asm
	mma.sync.aligned.m16n8k16.row.col.f16.f16.f16.f16 {%r1367, %r1368}, {%r2978, %r2977, %r2976, %r2975}, {%r2984, %r2983}, {%r3048, %r3047};

	// end inline asm
	// begin inline asm
	mma.sync.aligned.m16n8k16.row.col.f16.f16.f16.f16 {%r1377, %r1378}, {%r2978, %r2977, %r2976, %r2975}, {%r2982, %r2981}, {%r3046, %r3045};

	// end inline asm
	// begin inline asm
	mma.sync.aligned.m16n8k16.row.col.f16.f16.f16.f16 {%r1387, %r1388}, {%r2978, %r2977, %r2976, %r2975}, {%r2980, %r2979}, {%r3044, %r3043};

	// end inline asm
	// begin inline asm
	mma.sync.aligned.m16n8k16.row.col.f16.f16.f16.f16 {%r1397, %r1398}, {%r2974, %r2973, %r2972, %r2971}, {%r2980, %r2979}, {%r3028, %r3027};

	// end inline asm
	// begin inline asm
	mma.sync.aligned.m16n8k16.row.col.f16.f16.f16.f16 {%r1407, %r1408}, {%r2974, %r2973, %r2972, %r2971}, {%r2982, %r2981}, {%r3030, %r3029};

	// end inline asm
	// begin inline asm
	mma.sync.aligned.m16n8k16.row.col.f16.f16.f16.f16 {%r1417, %r1418}, {%r2974, %r2973, %r2972, %r2971}, {%r2984, %r2983}, {%r3032, %r3031};

	// end inline asm
	// begin inline asm
	mma.sync.aligned.m16n8k16.row.col.f16.f16.f16.f16 {%r1427, %r1428}, {%r2974, %r2973, %r2972, %r2971}, {%r2986, %r2985}, {%r3034, %r3033};

	// end inline asm
	// begin inline asm
	mma.sync.aligned.m16n8k16.row.col.f16.f16.f16.f16 {%r1437, %r1438}, {%r2974, %r2973, %r2972, %r2971}, {%r2988, %r2987}, {%r3036, %r3035};

	// end inline asm
	// begin inline asm
	mma.sync.aligned.m16n8k16.row.col.f16.f16.f16.f16 {%r1447, %r1448}, {%r2974, %r2973, %r2972, %r2971}, {%r2990, %r2989}, {%r3038, %r3037};

	// end inline asm
	// begin inline asm
	mma.sync.aligned.m16n8k16.row.col.f16.f16.f16.f16 {%r1457, %r1458}, {%r2974, %r2973, %r2972, %r2971}, {%r2992, %r2991}, {%r3040, %r3039};

	// end inline asm
	// begin inline asm
	mma.sync.aligned.m16n8k16.row.col.f16.f16.f16.f16 {%r1467, %r1468}, {%r2974, %r2973, %r2972, %r2971}, {%r2994, %r2993}, {%r3042, %r3041};

	// end inline asm
	// begin inline asm
	mma.sync.aligned.m16n8k16.row.col.f16.f16.f16.f16 {%r1477, %r1478}, {%r2970, %r2969, %r2968, %r2967}, {%r2994, %r2993}, {%r3026, %r3025};

	// end inline asm
	// begin inline asm
	mma.sync.aligned.m16n8k16.row.col.f16.f16.f16.f16 {%r1487, %r1488}, {%r2970, %r2969, %r2968, %r2967}, {%r2992, %r2991}, {%r3024, %r3023};

	// end inline asm
	// begin inline asm
	mma.sync.aligned.m16n8k16.row.col.f16.f16.f16.f16 {%r1497, %r1498}, {%r2970, %r2969, %r2968, %r2967}, {%r2990, %r2989}, {%r3022, %r3021};

	// end inline asm
	// begin inline asm
	mma.sync.aligned.m16n8k16.row.col.f16.f16.f16.f16 {%r1507, %r1508}, {%r2970, %r2969, %r2968, %r2967}, {%r2988, %r2987}, {%r3020, %r3019};

	// end inline asm
	// begin inline asm
	mma.sync.aligned.m16n8k16.row.col.f16.f16.f16.f16 {%r1517, %r1518}, {%r2970, %r2969, %r2968, %r2967}, {%r2986, %r2985}, {%r3018, %r3017};

	// end inline asm
	// begin inline asm
	mma.sync.aligned.m16n8k16.row.col.f16.f16.f16.f16 {%r1527, %r1528}, {%r2970, %r2969, %r2968, %r2967}, {%r2984, %r2983}, {%r3016, %r3015};

	// end inline asm
	// begin inline asm
	mma.sync.aligned.m16n8k16.row.col.f16.f16.f16.f16 {%r1537, %r1538}, {%r2970, %r2969, %r2968, %r2967}, {%r2982, %r2981}, {%r3014, %r3013};

	// end inline asm
	// begin inline asm
	mma.sync.aligned.m16n8k16.row.col.f16.f16.f16.f16 {%r1547, %r1548}, {%r2970, %r2969, %r2968, %r2967}, {%r2980, %r2979}, {%r3012, %r3011};

	// end inline asm
	// begin inline asm
	mma.sync.aligned.m16n8k16.row.col.f16.f16.f16.f16 {%r1557, %r1558}, {%r2966, %r2965, %r2964, %r2963}, {%r2980, %r2979}, {%r2996, %r2995};

	// end inline asm
	// begin inline asm
	mma.sync.aligned.m16n8k16.row.col.f16.f16.f16.f16 {%r1567, %r1568}, {%r2966, %r2965, %r2964, %r2963}, {%r2982, %r2981}, {%r2998, %r2997};

	// end inline asm
	// begin inline asm
	mma.sync.aligned.m16n8k16.row.col.f16.f16.f16.f16 {%r1577, %r1578}, {%r2966, %r2965, %r2964, %r2963}, {%r2984, %r2983}, {%r3000, %r2999};

	// end inline asm
	// begin inline asm
	mma.sync.aligned.m16n8k16.row.col.f16.f16.f16.f16 {%r1587, %r1588}, {%r2966, %r2965, %r2964, %r2963}, {%r2986, %r2985}, {%r3002, %r3001};

	// end inline asm
	// begin inline asm
	mma.sync.aligned.m16n8k16.row.col.f16.f16.f16.f16 {%r1597, %r1598}, {%r2966, %r2965, %r2964, %r2963}, {%r2988, %r2987}, {%r3004, %r3003};

	// end inline asm
	// begin inline asm
	mma.sync.aligned.m16n8k16.row.col.f16.f16.f16.f16 {%r1607, %r1608}, {%r2966, %r2965, %r2964, %r2963}, {%r2990, %r2989}, {%r3006, %r3005};

	// end inline asm
	// begin inline asm
	mma.sync.aligned.m16n8k16.row.col.f16.f16.f16.f16 {%r1617, %r1618}, {%r2966, %r2965, %r2964, %r2963}, {%r2992, %r2991}, {%r3008, %r3007};

	// end inline asm
	// begin inline asm
	mma.sync.aligned.m16n8k16.row.col.f16.f16.f16.f16 {%r1627, %r1628}, {%r2966, %r2965, %r2964, %r2963}, {%r2994, %r2993}, {%r3010, %r3009};

	// end inline asm
	// begin inline asm
	cp.async.wait_group 0;

	// end inline asm
	bar.sync 	0;
	add.s32 	%r2726, %r2689, %r2702;
	cvt.u32.u64 	%r2727, %rd228;
	add.s32 	%r2728, %r2709, %r2727;
	shl.b32 	%r2729, %r2728, 6;
	add.s32 	%r1641, %r2726, %r2729;
	// begin inline asm
	ldmatrix.sync.aligned.x4.m8n8.shared.b16 {%r1637, %r1638, %r1639, %r1640}, [%r1641];

	// end inline asm
	add.s32 	%r1646, %r1641, 1024;
	// begin inline asm
	ldmatrix.sync.aligned.x4.m8n8.shared.b16 {%r1642, %r1643, %r1644, %r1645}, [%r1646];

	// end inline asm
	add.s32 	%r1651, %r1641, 2048;
	// begin inline asm
	ldmatrix.sync.aligned.x4.m8n8.shared.b16 {%r1647, %r1648, %r1649, %r1650}, [%r1651];

	// end inline asm
	add.s32 	%r1656, %r1641, 3072;
	// begin inline asm
	ldmatrix.sync.aligned.x4.m8n8.shared.b16 {%r1652, %r1653, %r1654, %r1655}, [%r1656];

	// end inline asm
	add.s32 	%r2730, %r2689, %r2716;
	add.s32 	%r2731, %r2722, %r2727;
	shl.b32 	%r2732, %r2731, 6;
	add.s32 	%r2733, %r2730, %r2732;
	add.s32 	%r1659, %r2733, 16384;
	// begin inline asm
	ldmatrix.sync.aligned.x2.m8n8.shared.b16 {%r1657, %r1658}, [%r1659];

	// end inline asm
	add.s32 	%r1662, %r2733, 16896;
	// begin inline asm
	ldmatrix.sync.aligned.x2.m8n8.shared.b16 {%r1660, %r1661}, [%r1662];

	// end inline asm
	add.s32 	%r1665, %r2733, 17408;
	// begin inline asm
	ldmatrix.sync.aligned.x2.m8n8.shared.b16 {%r1663, %r1664}, [%r1665];

	// end inline asm
	add.s32 	%r1668, %r2733, 17920;
	// begin inline asm
	ldmatrix.sync.aligned.x2.m8n8.shared.b16 {%r1666, %r1667}, [%r1668];

	// end inline asm
	add.s32 	%r1671, %r2733, 18432;
	// begin inline asm
	ldmatrix.sync.aligned.x2.m8n8.shared.b16 {%r1669, %r1670}, [%r1671];

	// end inline asm
	add.s32 	%r1674, %r2733, 18944;
	// begin inline asm
	ldmatrix.sync.aligned.x2.m8n8.shared.b16 {%r1672, %r1673}, [%r1674];

	// end inline asm
	add.s32 	%r1677, %r2733, 19456;
	// begin inline asm
	ldmatrix.sync.aligned.x2.m8n8.shared.b16 {%r1675, %r1676}, [%r1677];

	// end inline asm
	add.s32 	%r1680, %r2733, 19968;
	// begin inline asm
	ldmatrix.sync.aligned.x2.m8n8.shared.b16 {%r1678, %r1679}, [%r1680];

	// end inline asm
	// begin inline asm
	mma.sync.aligned.m16n8k16.row.col.f16.f16.f16.f16 {%r1681, %r1682}, {%r1273, %r1274, %r1275, %r1276}, {%r1293, %r1294}, {%r1317, %r1318};

	// end inline asm
	// begin inline asm
	mma.sync.aligned.m16n8k16.row.col.f16.f16.f16.f16 {%r1691, %r1692}, {%r1273, %r1274, %r1275, %r1276}, {%r1296, %r1297}, {%r1327, %r1328};

	// end inline asm
	// begin inline asm
	mma.sync.aligned.m16n8k16.row.col.f16.f16.f16.f16 {%r1701, %r1702}, {%r1273, %r1274, %r1275, %r1276}, {%r1299, %r1300}, {%r1337, %r1338};

	// end inline asm
	// begin inline asm
	mma.sync.aligned.m16n8k16.row.col.f16.f16.f16.f16 {%r1711, %r1712}, {%r1273, %r1274, %r1275, %r1276}, {%r1302, %r1303}, {%r1347, %r1348};

	// end inline asm
	// begin inline asm
	mma.sync.aligned.m16n8k16.row.col.f16.f16.f16.f16 {%r1721, %r1722}, {%r1273, %r1274, %r1275, %r1276}, {%r1305, %r1306}, {%r1357, %r1358};

	// end inline asm
	// begin inline asm
	mma.sync.aligned.m16n8k16.row.col.f16.f16.f16.f16 {%r1731, %r1732}, {%r1273, %r1274, %r1275, %r1276}, {%r1308, %r1309}, {%r1367, %r1368};

	// end inline asm
	// begin inline asm
	mma.sync.aligned.m16n8k16.row.col.f16.f16.f16.f16 {%r1741, %r1742}, {%r1273, %r1274, %r1275, %r1276}, {%r1311, %r1312}, {%r1377, %r1378};

	// end inline asm
	// begin inline asm
	mma.sync.aligned.m16n8k16.row.col.f16.f16.f16.f16 {%r1751, %r1752}, {%r1273, %r1274, %r1275, %r1276}, {%r1314, %r1315}, {%r1387, %r1388};

	// end inline asm
	// begin inline asm
	mma.sync.aligned.m16n8k16.row.col.f16.f16.f16.f16 {%r1761, %r1762}, {%r1278, %r1279, %r1280, %r1281}, {%r1314, %r1315}, {%r1397, %r1398};

	// end inline asm
	// begin inline asm
	mma.sync.aligned.m16n8k16.row.col.f16.f16.f16.f16 {%r1771, %r1772}, {%r1278, %r1279, %r1280, %r1281}, {%r1311, %r1312}, {%r1407, %r1408};

	// end inline asm
	// begin inline asm
	mma.sync.aligned.m16n8k16.row.col.f16.f16.f16.f16 {%r1781, %r1782}, {%r1278, %r1279, %r1280, %r1281}, {%r1308, %r1309}, {%r1417, %r1418};

	// end inline asm
	// begin inline asm
	mma.sync.aligned.m16n8k16.row.col.f16.f16.f16.f16 {%r1791, %r1792}, {%r1278, %r1279, %r1280, %r1281}, {%r1305, %r1306}, {%r1427, %r1428};

	// end inline asm
	// begin inline asm
	mma.sync.aligned.m16n8k16.row.col.f16.f16.f16.f16 {%r1801, %r1802}, {%r1278, %r1279, %r1280, %r1281}, {%r1302, %r1303}, {%r1437, %r1438};

	// end inline asm
	// begin inline asm
	mma.sync.aligned.m16n8k16.row.col.f16.f16.f16.f16 {%r1811, %r1812}, {%r1278, %r1279, %r1280, %r1281}, {%r1299, %r1300}, {%r1447, %r1448};

	// end inline asm
	// begin inline asm
	mma.sync.aligned.m16n8k16.row.col.f16.f16.f16.f16 {%r1821, %r1822}, {%r1278, %r1279, %r1280, %r1281}, {%r1296, %r1297}, {%r1457, %r1458};

	// end inline asm
	// begin inline asm
	mma.sync.aligned.m16n8k16.row.col.f16.f16.f16.f16 {%r1831, %r1832}, {%r1278, %r1279, %r1280, %r1281}, {%r1293, %r1294}, {%r1467, %r1468};

	// end inline asm
	// begin inline asm
	mma.sync.aligned.m16n8k16.row.col.f16.f16.f16.f16 {%r1841, %r1842}, {%r1283, %r1284, %r1285, %r1286}, {%r1293, %r1294}, {%r1477, %r1478};

	// end inline asm
	// begin inline asm
	mma.sync.aligned.m16n8k16.row.col.f16.f16.f16.f16 {%r1851, %r1852}, {%r1283, %r1284, %r1285, %r1286}, {%r1296, %r1297}, {%r1487, %r1488};

	// end inline asm
	// begin inline asm
	mma.sync.aligned.m16n8k16.row.col.f16.f16.f16.f16 {%r1861, %r1862}, {%r1283, %r1284, %r1285, %r1286}, {%r1299, %r1300}, {%r1497, %r1498};

	// end inline asm
	// begin inline asm
	mma.sync.aligned.m16n8k16.row.col.f16.f16.f16.f16 {%r1871, %r1872}, {%r1283, %r1284, %r1285, %r1286}, {%r1302, %r1303}, {%r1507, %r1508};

	// end inline asm
	// begin inline asm
	mma.sync.aligned.m16n8k16.row.col.f16.f16.f16.f16 {%r1881, %r1882}, {%r1283, %r1284, %r1285, %r1286}, {%r1305, %r1306}, {%r1517, %r1518};

	// end inline asm
	// begin inline asm
	mma.sync.aligned.m16n8k16.row.col.f16.f16.f16.f16 {%r1891, %r1892}, {%r1283, %r1284, %r1285, %r1286}, {%r1308, %r1309}, {%r1527, %r1528};

	// end inline asm
	// begin inline asm
	mma.sync.aligned.m16n8k16.row.col.f16.f16.f16.f16 {%r1901, %r1902}, {%r1283, %r1284, %r1285, %r1286}, {%r1311, %r1312}, {%r1537, %r1538};

	// end inline asm
	// begin inline asm
	mma.sync.aligned.m16n8k16.row.col.f16.f16.f16.f16 {%r1911, %r1912}, {%r1283, %r1284, %r1285, %r1286}, {%r1314, %r1315}, {%r1547, %r1548};

	// end inline asm
	// begin inline asm
	mma.sync.aligned.m16n8k16.row.col.f16.f16.f16.f16 {%r1921, %r1922}, {%r1288, %r1289, %r1290, %r1291}, {%r1314, %r1315}, {%r1557, %r1558};

	// end inline asm
	// begin inline asm
	mma.sync.aligned.m16n8k16.row.col.f16.f16.f16.f16 {%r1931, %r1932}, {%r1288, %r1289, %r1290, %r1291}, {%r1311, %r1312}, {%r1567, %r1568};

	// end inline asm
	// begin inline asm
	mma.sync.aligned.m16n8k16.row.col.f16.f16.f16.f16 {%r1941, %r1942}, {%r1288, %r1289, %r1290, %r1291}, {%r1308, %r1309}, {%r1577, %r1578};

	// end inline asm
	// begin inline asm
	mma.sync.aligned.m16n8k16.row.col.f16.f16.f16.f16 {%r1951, %r1952}, {%r1288, %r1289, %r1290, %r1291}, {%r1305, %r1306}, {%r1587, %r1588};

	// end inline asm
	// begin inline asm
	mma.sync.aligned.m16n8k16.row.col.f16.f16.f16.f16 {%r1961, %r1962}, {%r1288, %r1289, %r1290, %r1291}, {%r1302, %r1303}, {%r1597, %r1598};

	// end inline asm
	// begin inline asm
	mma.sync.aligned.m16n8k16.row.col.f16.f16.f16.f16 {%r1971, %r1972}, {%r1288, %r1289, %r1290, %r1291}, {%r1299, %r1300}, {%r1607, %r1608};

	// end inline asm
	// begin inline asm
	mma.sync.aligned.m16n8k16.row.col.f16.f16.f16.f16 {%r1981, %r1982}, {%r1288, %r1289, %r1290, %r1291}, {%r1296, %r1297}, {%r1617, %r1618};

	// end inline asm
	// begin inline asm
	mma.sync.aligned.m16n8k16.row.col.f16.f16.f16.f16 {%r1991, %r1992}, {%r1288, %r1289, %r1290, %r1291}, {%r1293, %r1294}, {%r1627, %r1628};

	// end inline asm
	shr.u32 	%r2734, %r2685, 1;
	and.b32  	%r2735, %r2734, 8;
	and.b32  	%r2736, %r2692, 24;
	add.s32 	%r2737, %r2736, %r2735;
	shl.b32 	%r2738, %r2737, 1;
	add.s32 	%r2739, %r2738, 32;
	and.b32  	%r2740, %r2739, 48;
	add.s32 	%r2741, %r2689, %r2740;
	add.s32 	%r2005, %r2741, %r2729;
	// begin inline asm
	ldmatrix.sync.aligned.x4.m8n8.shared.b16 {%r2001, %r2002, %r2003, %r2004}, [%r2005];

	// end inline asm
	add.s32 	%r2010, %r2005, 1024;
	// begin inline asm
	ldmatrix.sync.aligned.x4.m8n8.shared.b16 {%r2006, %r2007, %r2008, %r2009}, [%r2010];

	// end inline asm
	add.s32 	%r2015, %r2005, 2048;
	// begin inline asm
	ldmatrix.sync.aligned.x4.m8n8.shared.b16 {%r2011, %r2012, %r2013, %r2014}, [%r2015];

	// end inline asm
	add.s32 	%r2020, %r2005, 3072;
	// begin inline asm
	ldmatrix.sync.aligned.x4.m8n8.shared.b16 {%r2016, %r2017, %r2018, %r2019}, [%r2020];

	// end inline asm
	and.b32  	%r2742, %r2685, 8;
	add.s32 	%r2743, %r2736, %r2742;
	shl.b32 	%r2744, %r2743, 1;
	add.s32 	%r2745, %r2744, 32;
	and.b32  	%r2746, %r2745, 48;
	add.s32 	%r2747, %r2689, %r2746;
	add.s32 	%r2748, %r2747, %r2732;
	add.s32 	%r2023, %r2748, 16384;
	// begin inline asm
	ldmatrix.sync.aligned.x2.m8n8.shared.b16 {%r2021, %r2022}, [%r2023];

	// end inline asm
	add.s32 	%r2026, %r2748, 16896;
	// begin inline asm
	ldmatrix.sync.aligned.x2.m8n8.shared.b16 {%r2024, %r2025}, [%r2026];

	// end inline asm
	add.s32 	%r2029, %r2748, 17408;
	// begin inline asm
	ldmatrix.sync.aligned.x2.m8n8.shared.b16 {%r2027, %r2028}, [%r2029];

	// end inline asm
	add.s32 	%r2032, %r2748, 17920;
	// begin inline asm
	ldmatrix.sync.aligned.x2.m8n8.shared.b16 {%r2030, %r2031}, [%r2032];

	// end inline asm
	add.s32 	%r2035, %r2748, 18432;
	// begin inline asm
	ldmatrix.sync.aligned.x2.m8n8.shared.b16 {%r2033, %r2034}, [%r2035];

	// end inline asm
	add.s32 	%r2038, %r2748, 18944;
	// begin inline asm
	ldmatrix.sync.aligned.x2.m8n8.shared.b16 {%r2036, %r2037}, [%r2038];

	// end inline asm
	add.s32 	%r2041, %r2748, 19456;
	// begin inline asm
	ldmatrix.sync.aligned.x2.m8n8.shared.b16 {%r2039, %r2040}, [%r2041];

	// end inline asm
	add.s32 	%r2044, %r2748, 19968;
	// begin inline asm
	ldmatrix.sync.aligned.x2.m8n8.shared.b16 {%r2042, %r2043}, [%r2044];

	// end inline asm
	// begin inline asm
	mma.sync.aligned.m16n8k16.row.col.f16.f16.f16.f16 {%r2045, %r2046}, {%r1637, %r1638, %r1639, %r1640}, {%r1657, %r1658}, {%r1681, %r1682};

	// end inline asm
	// begin inline asm
	mma.sync.aligned.m16n8k16.row.col.f16.f16.f16.f16 {%r2055, %r2056}, {%r1637, %r1638, %r1639, %r1640}, {%r1660, %r1661}, {%r1691, %r1692};

	// end inline asm
	// begin inline asm
	mma.sync.aligned.m16n8k16.row.col.f16.f16.f16.f16 {%r2065, %r2066}, {%r1637, %r1638, %r1639, %r1640}, {%r1663, %r1664}, {%r1701, %r1702};

	// end inline asm
	// begin inline asm
	mma.sync.aligned.m16n8k16.row.col.f16.f16.f16.f16 {%r2075, %r2076}, {%r1637, %r1638, %r1639, %r1640}, {%r1666, %r1667}, {%r1711, %r1712};

	// end inline asm
	// begin inline asm
	mma.sync.aligned.m16n8k16.row.col.f16.f16.f16.f16 {%r2085, %r2086}, {%r1637, %r1638, %r1639, %r1640}, {%r1669, %r1670}, {%r1721, %r1722};

	// end inline asm
	// begin inline asm
	mma.sync.aligned.m16n8k16.row.col.f16.f16.f16.f16 {%r2095, %r2096}, {%r1637, %r1638, %r1639, %r1640}, {%r1672, %r1673}, {%r1731, %r1732};

	// end inline asm
	// begin inline asm
	mma.sync.aligned.m16n8k16.row.col.f16.f16.f16.f16 {%r2105, %r2106}, {%r1637, %r1638, %r1639, %r1640}, {%r1675, %r1676}, {%r1741, %r1742};

	// end inline asm
	// begin inline asm
	mma.sync.aligned.m16n8k16.row.col.f16.f16.f16.f16 {%r2115, %r2116}, {%r1637, %r1638, %r1639, %r1640}, {%r1678, %r1679}, {%r1751, %r1752};

	// end inline asm
	// begin inline asm
	mma.sync.aligned.m16n8k16.row.col.f16.f16.f16.f16 {%r2125, %r2126}, {%r1642, %r1643, %r1644, %r1645}, {%r1678, %r1679}, {%r1761, %r1762};

	// end inline asm
	// begin inline asm
	mma.sync.aligned.m16n8k16.row.col.f16.f16.f16.f16 {%r2135, %r2136}, {%r1642, %r1643, %r1644, %r1645}, {%r1675, %r1676}, {%r1771, %r1772};

	// end inline asm
	// begin inline asm
	mma.sync.aligned.m16n8k16.row.col.f16.f16.f16.f16 {%r2145, %r2146}, {%r1642, %r1643, %r1644, %r1645}, {%r1672, %r1673}, {%r1781, %r1782};

	// end inline asm
	// begin inline asm
	mma.sync.aligned.m16n8k16.row.col.f16.f16.f16.f16 {%r2155, %r2156}, {%r1642, %r1643, %r1644, %r1645}, {%r1669, %r1670}, {%r1791, %r1792};

	// end inline asm
	// begin inline asm
	mma.sync.aligned.m16n8k16.row.col.f16.f16.f16.f16 {%r2165, %r2166}, {%r1642, %r1643, %r1644, %r1645}, {%r1666, %r1667}, {%r1801, %r1802};

	// end inline asm
	// begin inline asm
	mma.sync.aligned.m16n8k16.row.col.f16.f16.f16.f16 {%r2175, %r2176}, {%r1642, %r1643, %r1644, %r1645}, {%r1663, %r1664}, {%r1811, %r1812};

	// end inline asm
	// begin inline asm
	mma.sync.aligned.m16n8k16.row.col.f16.f16.f16.f16 {%r2185, %r2186}, {%r1642, %r1643, %r1644, %r1645}, {%r1660, %r1661}, {%r1821, %r1822};

	// end inline asm
	// begin inline asm
	mma.sync.aligned.m16n8k16.row.col.f16.f16.f16.f16 {%r2195, %r2196}, {%r1642, %r1643, %r1644, %r1645}, {%r1657, %r1658}, {%r1831, %r1832};

	// end inline asm
	// begin inline asm
	mma.sync.aligned.m16n8k16.row.col.f16.f16.f16.f16 {%r2205, %r2206}, {%r1647, %r1648, %r1649, %r1650}, {%r1657, %r1658}, {%r1841, %r1842};

	// end inline asm
	// begin inline asm
	mma.sync.aligned.m16n8k16.row.col.f16.f16.f16.f16 {%r2215, %r2216}, {%r1647, %r1648, %r1649, %r1650}, {%r1660, %r1661}, {%r1851, %r1852};

	// end inline asm
	// begin inline asm
	mma.sync.aligned.m16n8k16.row.col.f16.f16.f16.f16 {%r2225, %r2226}, {%r1647, %r1648, %r1649, %r1650}, {%r1663, %r1664}, {%r1861, %r1862};

	// end inline asm
	// begin inline asm
	mma.sync.aligned.m16n8k16.row.col.f16.f16.f16.f16 {%r2235, %r2236}, {%r1647, %r1648, %r1649, %r1650}, {%r1666, %r1667}, {%r1871, %r1872};

	// end inline asm
	// begin inline asm
	mma.sync.aligned.m16n8k16.row.col.f16.f16.f16.f16 {%r2245, %r2246}, {%r1647, %r1648, %r1649, %r1650}, {%r1669, %r1670}, {%r1881, %r1882};

	// end inline asm
	// begin inline asm
	mma.sync.aligned.m16n8k16.row.col.f16.f16.f16.f16 {%r2255, %r2256}, {%r1647, %r1648, %r1649, %r1650}, {%r1672, %r1673}, {%r1891, %r1892};

	// end inline asm
	// begin inline asm
	mma.sync.aligned.m16n8k16.row.col.f16.f16.f16.f16 {%r2265, %r2266}, {%r1647, %r1648, %r1649, %r1650}, {%r1675, %r1676}, {%r1901, %r1902};

	// end inline asm
	// begin inline asm
	mma.sync.aligned.m16n8k16.row.col.f16.f16.f16.f16 {%r2275, %r2276}, {%r1647, %r1648, %r1649, %r1650}, {%r1678, %r1679}, {%r1911, %r1912};

	// end inline asm
	// begin inline asm
	mma.sync.aligned.m16n8k16.row.col.f16.f16.f16.f16 {%r2285, %r2286}, {%r1652, %r1653, %r1654, %r1655}, {%r1678, %r1679}, {%r1921, %r1922};

	// end inline asm
	// begin inline asm
	mma.sync.aligned.m16n8k16.row.col.f16.f16.f16.f16 {%r2295, %r2296}, {%r1652, %r1653, %r1654, %r1655}, {%r1675, %r1676}, {%r1931, %r1932};

	// end inline asm
	// begin inline asm
	mma.sync.aligned.m16n8k16.row.col.f16.f16.f16.f16 {%r2305, %r2306}, {%r1652, %r1653, %r1654, %r1655}, {%r1672, %r1673}, {%r1941, %r1942};

	// end inline asm
	// begin inline asm
	mma.sync.aligned.m16n8k16.row.col.f16.f16.f16.f16 {%r2315, %r2316}, {%r1652, %r1653, %r1654, %r1655}, {%r1669, %r1670}, {%r1951, %r1952};

	// end inline asm
	// begin inline asm
	mma.sync.aligned.m16n8k16.row.col.f16.f16.f16.f16 {%r2325, %r2326}, {%r1652, %r1653, %r1654, %r1655}, {%r1666, %r1667}, {%r1961, %r1962};

	// end inline asm
	// begin inline asm
	mma.sync.aligned.m16n8k16.row.col.f16.f16.f16.f16 {%r2335, %r2336}, {%r1652, %r1653, %r1654, %r1655}, {%r1663, %r1664}, {%r1971, %r1972};

	// end inline asm
	// begin inline asm
	mma.sync.aligned.m16n8k16.row.col.f16.f16.f16.f16 {%r2345, %r2346}, {%r1652, %r1653, %r1654, %r1655}, {%r1660, %r1661}, {%r1981, %r1982};

	// end inline asm
	// begin inline asm
	mma.sync.aligned.m16n8k16.row.col.f16.f16.f16.f16 {%r2355, %r2356}, {%r1652, %r1653, %r1654, %r1655}, {%r1657, %r1658}, {%r1991, %r1992};

	// end inline asm
	// begin inline asm
	mma.sync.aligned.m16n8k16.row.col.f16.f16.f16.f16 {%r2365, %r2366}, {%r2001, %r2002, %r2003, %r2004}, {%r2021, %r2022}, {%r2045, %r2046};

	// end inline asm
	// begin inline asm
	mma.sync.aligned.m16n8k16.row.col.f16.f16.f16.f16 {%r2375, %r2376}, {%r2001, %r2002, %r2003, %r2004}, {%r2024, %r2025}, {%r2055, %r2056};

	// end inline asm
	// begin inline asm
	mma.sync.aligned.m16n8k16.row.col.f16.f16.f16.f16 {%r2385, %r2386}, {%r2001, %r2002, %r2003, %r2004}, {%r2027, %r2028}, {%r2065, %r2066};

	// end inline asm
	// begin inline asm
	mma.sync.aligned.m16n8k16.row.col.f16.f16.f16.f16 {%r2395, %r2396}, {%r2001, %r2002, %r2003, %r2004}, {%r2030, %r2031}, {%r2075, %r2076};

	// end inline asm
	// begin inline asm
	mma.sync.aligned.m16n8k16.row.col.f16.f16.f16.f16 {%r2405, %r2406}, {%r2001, %r2002, %r2003, %r2004}, {%r2033, %r2034}, {%r2085, %r2086};

	// end inline asm
	// begin inline asm
	mma.sync.aligned.m16n8k16.row.col.f16.f16.f16.f16 {%r2415, %r2416}, {%r2001, %r2002, %r2003, %r2004}, {%r2036, %r2037}, {%r2095, %r2096};

	// end inline asm
	// begin inline asm
	mma.sync.aligned.m16n8k16.row.col.f16.f16.f16.f16 {%r2425, %r2426}, {%r2001, %r2002, %r2003, %r2004}, {%r2039, %r2040}, {%r2105, %r2106};

	// end inline asm
	// begin inline asm
	mma.sync.aligned.m16n8k16.row.col.f16.f16.f16.f16 {%r2435, %r2436}, {%r2001, %r2002, %r2003, %r2004}, {%r2042, %r2043}, {%r2115, %r2116};

	// end inline asm
	// begin inline asm
	mma.sync.aligned.m16n8k16.row.col.f16.f16.f16.f16 {%r2445, %r2446}, {%r2006, %r2007, %r2008, %r2009}, {%r2042, %r2043}, {%r2125, %r2126};

	// end inline asm
	// begin inline asm
	mma.sync.aligned.m16n8k16.row.col.f16.f16.f16.f16 {%r2455, %r2456}, {%r2006, %r2007, %r2008, %r2009}, {%r2039, %r2040}, {%r2135, %r2136};

	// end inline asm
	// begin inline asm
	mma.sync.aligned.m16n8k16.row.col.f16.f16.f16.f16 {%r2465, %r2466}, {%r2006, %r2007, %r2008, %r2009}, {%r2036, %r2037}, {%r2145, %r2146};

	// end inline asm
	// begin inline asm
	mma.sync.aligned.m16n8k16.row.col.f16.f16.f16.f16 {%r2475, %r2476}, {%r2006, %r2007, %r2008, %r2009}, {%r2033, %r2034}, {%r2155, %r2156};

	// end inline asm
	// begin inline asm
	mma.sync.aligned.m16n8k16.row.col.f16.f16.f16.f16 {%r2485, %r2486}, {%r2006, %r2007, %r2008, %r2009}, {%r2030, %r2031}, {%r2165, %r2166};

	// end inline asm
	// begin inline asm
	mma.sync.aligned.m16n8k16.row.col.f16.f16.f16.f16 {%r2495, %r2496}, {%r2006, %r2007, %r2008, %r2009}, {%r2027, %r2028}, {%r2175, %r2176};

	// end inline asm
	// begin inline asm
	mma.sync.aligned.m16n8k16.row.col.f16.f16.f16.f16 {%r2505, %r2506}, {%r2006, %r2007, %r2008, %r2009}, {%r2024, %r2025}, {%r2185, %r2186};

	// end inline asm
	// begin inline asm
	mma.sync.aligned.m16n8k16.row.col.f16.f16.f16.f16 {%r2515, %r2516}, {%r2006, %r2007, %r2008, %r2009}, {%r2021, %r2022}, {%r2195, %r2196};

	// end inline asm
	// begin inline asm
	mma.sync.aligned.m16n8k16.row.col.f16.f16.f16.f16 {%r2525, %r2526}, {%r2011, %r2012, %r2013, %r2014}, {%r2021, %r2022}, {%r2205, %r2206};

	// end inline asm
	// begin inline asm
	mma.sync.aligned.m16n8k16.row.col.f16.f16.f16.f16 {%r2535, %r2536}, {%r2011, %r2012, %r2013, %r2014}, {%r2024, %r2025}, {%r2215, %r2216};

	// end inline asm
	// begin inline asm
	mma.sync.aligned.m16n8k16.row.col.f16.f16.f16.f16 {%r2545, %r2546}, {%r2011, %r2012, %r2013, %r2014}, {%r2027, %r2028}, {%r2225, %r2226};

	// end inline asm
	// begin inline asm
	mma.sync.aligned.m16n8k16.row.col.f16.f16.f16.f16 {%r2555, %r2556}, {%r2011, %r2012, %r2013, %r2014}, {%r2030, %r2031}, {%r2235, %r2236};

	// end inline asm
	// begin inline asm
	mma.sync.aligned.m16n8k16.row.col.f16.f16.f16.f16 {%r2565, %r2566}, {%r2011, %r2012, %r2013, %r2014}, {%r2033, %r2034}, {%r2245, %r2246};

	// end inline asm
	// begin inline asm
	mma.sync.aligned.m16n8k16.row.col.f16.f16.f16.f16 {%r2575, %r2576}, {%r2011, %r2012, %r2013, %r2014}, {%r2036, %r2037}, {%r2255, %r2256};

	// end inline asm
	// begin inline asm
	mma.sync.aligned.m16n8k16.row.col.f16.f16.f16.f16 {%r2585, %r2586}, {%r2011, %r2012, %r2013, %r2014}, {%r2039, %r2040}, {%r2265, %r2266};

	// end inline asm
	// begin inline asm
	mma.sync.aligned.m16n8k16.row.col.f16.f16.f16.f16 {%r2595, %r2596}, {%r2011, %r2012, %r2013, %r2014}, {%r2042, %r2043}, {%r2275, %r2276};

	// end inline asm
	// begin inline asm
	mma.sync.aligned.m16n8k16.row.col.f16.f16.f16.f16 {%r2605, %r2606}, {%r2016, %r2017, %r2018, %r2019}, {%r2042, %r2043}, {%r2285, %r2286};

	// end inline asm
	// begin inline asm
	mma.sync.aligned.m16n8k16.row.col.f16.f16.f16.f16 {%r2615, %r2616}, {%r2016, %r2017, %r2018, %r2019}, {%r2039, %r2040}, {%r2295, %r2296};

	// end inline asm
	// begin inline asm
	mma.sync.aligned.m16n8k16.row.col.f16.f16.f16.f16 {%r2625, %r2626}, {%r2016, %r2017, %r2018, %r2019}, {%r2036, %r2037}, {%r2305, %r2306};

	// end inline asm
	// begin inline asm
	mma.sync.aligned.m16n8k16.row.col.f16.f16.f16.f16 {%r2635, %r2636}, {%r2016, %r2017, %r2018, %r2019}, {%r2033, %r2034}, {%r2315, %r2316};

	// end inline asm
	// begin inline asm
	mma.sync.aligned.m16n8k16.row.col.f16.f16.f16.f16 {%r2645, %r2646}, {%r2016, %r2017, %r2018, %r2019}, {%r2030, %r2031}, {%r2325, %r2326};

	// end inline asm
	// begin inline asm
	mma.sync.aligned.m16n8k16.row.col.f16.f16.f16.f16 {%r2655, %r2656}, {%r2016, %r2017, %r2018, %r2019}, {%r2027, %r2028}, {%r2335, %r2336};

	// end inline asm
	// begin inline asm
	mma.sync.aligned.m16n8k16.row.col.f16.f16.f16.f16 {%r2665, %r2666}, {%r2016, %r2017, %r2018, %r2019}, {%r2024, %r2025}, {%r2345, %r2346};

	// end inline asm
	// begin inline asm
	mma.sync.aligned.m16n8k16.row.col.f16.f16.f16.f16 {%r2675, %r2676}, {%r2016, %r2017, %r2018, %r2019}, {%r2021, %r2022}, {%r2355, %r2356};

	// end inline asm
	bar.sync 	0;
	shl.b32 	%r2749, %r2685, 5;
	cvt.u64.u32 	%rd128, %r2749;
	shl.b32 	%r2750, %r2685, 1;
	cvt.u64.u32 	%rd129, %r2750;
	mov.b64 	%rd130, 64;
	cvt.u32.u64 	%r2751, %rd130;
	and.b32  	%r2752, %r2720, %r2751;
	mov.b64 	%rd131, 62;
	cvt.u32.u64 	%r2753, %rd131;
	cvt.u32.u64 	%r2754, %rd129;
	and.b32  	%r2755, %r2754, %r2753;
	mov.b64 	%rd132, 6;
	cvt.u32.u64 	%r2756, %rd132;
	and.b32  	%r2757, %r2755, %r2756;
	add.s32 	%r2758, %r2757, %r2752;
	mov.b64 	%rd133, 56;
	cvt.u32.u64 	%r2759, %rd133;
	and.b32  	%r2760, %r2755, %r2759;
	or.b32  	%r2761, %r2758, %r2760;
	mov.b64 	%rd134, 896;
	cvt.u32.u64 	%r2762, %rd134;
	cvt.u32.u64 	%r2763, %rd128;
	and.b32  	%r2764, %r2763, %r2762;
	add.s32 	%r2765, %r2761, %r2764;
	shl.b32 	%r2766, %r2765, 1;
	add.s32 	%r2767, %r2690, %r2766;
	st.shared.u32 	[%r2767], %r2365;
	st.shared.u32 	[%r2767+2048], %r2366;
	add.s32 	%r2768, %r2761, %r2697;
	mov.b64 	%rd135, 126;
	cvt.u32.u64 	%r2769, %rd135;
	and.b32  	%r2770, %r2768, %r2769;
	add.s32 	%r2771, %r2770, %r2764;
	shl.b32 	%r2772, %r2771, 1;
	add.s32 	%r2773, %r2690, %r2772;
	st.shared.u32 	[%r2773], %r2375;
	st.shared.u32 	[%r2773+2048], %r2376;
	mov.b64 	%rd136, 16;
	cvt.u32.u64 	%r2774, %rd136;
	add.s32 	%r2775, %r2761, %r2774;
	and.b32  	%r2776, %r2775, %r2769;
	add.s32 	%r2777, %r2776, %r2764;
	shl.b32 	%r2778, %r2777, 1;
	add.s32 	%r2779, %r2690, %r2778;
	st.shared.u32 	[%r2779], %r2385;
	st.shared.u32 	[%r2779+2048], %r2386;
	mov.b64 	%rd137, 24;
	cvt.u32.u64 	%r2780, %rd137;
	add.s32 	%r2781, %r2761, %r2780;
	and.b32  	%r2782, %r2781, %r2769;
	add.s32 	%r2783, %r2782, %r2764;
	shl.b32 	%r2784, %r2783, 1;
	add.s32 	%r2785, %r2690, %r2784;
	st.shared.u32 	[%r2785], %r2395;
	st.shared.u32 	[%r2785+2048], %r2396;
	mov.b64 	%rd138, 32;
	cvt.u32.u64 	%r2786, %rd138;
	add.s32 	%r2787, %r2761, %r2786;
	and.b32  	%r2788, %r2787, %r2769;
	add.s32 	%r2789, %r2788, %r2764;
	shl.b32 	%r2790, %r2789, 1;
	add.s32 	%r2791, %r2690, %r2790;
	st.shared.u32 	[%r2791], %r2405;
	st.shared.u32 	[%r2791+2048], %r2406;
	mov.b64 	%rd139, 40;
	cvt.u32.u64 	%r2792, %rd139;
	add.s32 	%r2793, %r2761, %r2792;
	and.b32  	%r2794, %r2793, %r2769;
	add.s32 	%r2795, %r2794, %r2764;
	shl.b32 	%r2796, %r2795, 1;
	add.s32 	%r2797, %r2690, %r2796;
	st.shared.u32 	[%r2797], %r2415;
	st.shared.u32 	[%r2797+2048], %r2416;
	mov.b64 	%rd140, 48;
	cvt.u32.u64 	%r2798, %rd140;
	add.s32 	%r2799, %r2761, %r2798;
	and.b32  	%r2800, %r2799, %r2769;
	add.s32 	%r2801, %r2800, %r2764;
	shl.b32 	%r2802, %r2801, 1;
	add.s32 	%r2803, %r2690, %r2802;
	st.shared.u32 	[%r2803], %r2425;
	st.shared.u32 	[%r2803+2048], %r2426;
	add.s32 	%r2804, %r2761, %r2759;
	and.b32  	%r2805, %r2804, %r2769;
	add.s32 	%r2806, %r2805, %r2764;
	shl.b32 	%r2807, %r2806, 1;
	add.s32 	%r2808, %r2690, %r2807;
	st.shared.u32 	[%r2808], %r2435;
	st.shared.u32 	[%r2808+2048], %r2436;
	st.shared.u32 	[%r2767+4096], %r2515;
	st.shared.u32 	[%r2767+6144], %r2516;
	st.shared.u32 	[%r2773+4096], %r2505;
	st.shared.u32 	[%r2773+6144], %r2506;
	st.shared.u32 	[%r2779+4096], %r2495;
	st.shared.u32 	[%r2779+6144], %r2496;
	st.shared.u32 	[%r2785+4096], %r2485;
	st.shared.u32 	[%r2785+6144], %r2486;
	st.shared.u32 	[%r2791+4096], %r2475;
	st.shared.u32 	[%r2791+6144], %r2476;
	st.shared.u32 	[%r2797+4096], %r2465;
	st.shared.u32 	[%r2797+6144], %r2466;
	st.shared.u32 	[%r2803+4096], %r2455;
	st.shared.u32 	[%r2803+6144], %r2456;
	st.shared.u32 	[%r2808+4096], %r2445;
	st.shared.u32 	[%r2808+6144], %r2446;
	st.shared.u32 	[%r2767+8192], %r2525;
	st.shared.u32 	[%r2767+10240], %r2526;
	st.shared.u32 	[%r2773+8192], %r2535;
	st.shared.u32 	[%r2773+10240], %r2536;
	st.shared.u32 	[%r2779+8192], %r2545;
	st.shared.u32 	[%r2779+10240], %r2546;
	st.shared.u32 	[%r2785+8192], %r2555;
	st.shared.u32 	[%r2785+10240], %r2556;
	st.shared.u32 	[%r2791+8192], %r2565;
	st.shared.u32 	[%r2791+10240], %r2566;
	st.shared.u32 	[%r2797+8192], %r2575;
	st.shared.u32 	[%r2797+10240], %r2576;
	st.shared.u32 	[%r2803+8192], %r2585;
	st.shared.u32 	[%r2803+10240], %r2586;
	st.shared.u32 	[%r2808+8192], %r2595;
	st.shared.u32 	[%r2808+10240], %r2596;
	st.shared.u32 	[%r2767+12288], %r2675;
	st.shared.u32 	[%r2767+14336], %r2676;
	st.shared.u32 	[%r2773+12288], %r2665;
	st.shared.u32 	[%r2773+14336], %r2666;
	st.shared.u32 	[%r2779+12288], %r2655;
	st.shared.u32 	[%r2779+14336], %r2656;
	st.shared.u32 	[%r2785+12288], %r2645;
	st.shared.u32 	[%r2785+14336], %r2646;
	st.shared.u32 	[%r2791+12288], %r2635;
	st.shared.u32 	[%r2791+14336], %r2636;
	st.shared.u32 	[%r2797+12288], %r2625;
	st.shared.u32 	[%r2797+14336], %r2626;
	st.shared.u32 	[%r2803+12288], %r2615;
	st.shared.u32 	[%r2803+14336], %r2616;
	st.shared.u32 	[%r2808+12288], %r2605;
	st.shared.u32 	[%r2808+14336], %r2606;
	bar.sync 	0;
	cvta.to.global.u64 	%rd141, %rd217;
	shl.b32 	%r2809, %r2685, 4;
	cvt.u64.u32 	%rd142, %r2809;
	and.b64  	%rd143, %rd142, 240;
	add.s64 	%rd144, %rd141, %rd143;
	shr.u64 	%rd145, %rd120, 4;
	mul.wide.u32 	%rd146, %r329, 16;
	add.s64 	%rd147, %rd146, %rd123;
	or.b64  	%rd148, %rd147, %rd145;
	mov.u32 	%r2811, %ctaid.z;
	mov.u32 	%r2812, %nctaid.x;
	mov.u32 	%r2813, %ctaid.x;
	mad.lo.s32 	%r2814, %r2811, %r2812, %r2813;
	shl.b32 	%r2815, %r2814, 4;
	mul.wide.u32 	%rd149, %r2815, 8;
	mad.lo.s64 	%rd150, %rd148, %rd219, %rd149;
	shl.b64 	%rd151, %rd150, 1;
	add.s64 	%rd152, %rd144, %rd151;
	shl.b32 	%r2816, %r2686, 13;
	add.s32 	%r2817, %r2689, %r2816;
	and.b32  	%r2818, %r2809, 256;
	add.s32 	%r2819, %r2817, %r2818;
	cvt.u32.u64 	%r2820, %rd145;
	add.s32 	%r2821, %r2685, %r2820;
	shl.b32 	%r2822, %r2821, 4;
	and.b32  	%r2823, %r2822, 240;
	add.s32 	%r2824, %r2819, %r2823;
	ld.shared.v4.u32 	{%r2825, %r2826, %r2827, %r2828}, [%r2824];
	st.global.v4.u32 	[%rd152], {%r2825, %r2826, %r2827, %r2828};
	or.b64  	%rd153, %rd148, 2;
	mad.lo.s64 	%rd154, %rd153, %rd219, %rd149;
	shl.b64 	%rd155, %rd154, 1;
	add.s64 	%rd156, %rd144, %rd155;
	add.s32 	%r2829, %r2822, 32;
	and.b32  	%r2830, %r2829, 240;
	add.s32 	%r2831, %r2819, %r2830;
	ld.shared.v4.u32 	{%r2832, %r2833, %r2834, %r2835}, [%r2831+512];
	st.global.v4.u32 	[%rd156], {%r2832, %r2833, %r2834, %r2835};
	or.b64  	%rd157, %rd148, 4;
	mad.lo.s64 	%rd158, %rd157, %rd219, %rd149;
	shl.b64 	%rd159, %rd158, 1;
	add.s64 	%rd160, %rd144, %rd159;
	add.s32 	%r2836, %r2822, 64;
	and.b32  	%r2837, %r2836, 240;
	add.s32 	%r2838, %r2819, %r2837;
	ld.shared.v4.u32 	{%r2839, %r2840, %r2841, %r2842}, [%r2838+1024];
	st.global.v4.u32 	[%rd160], {%r2839, %r2840, %r2841, %r2842};
	or.b64  	%rd161, %rd148, 6;
	mad.lo.s64 	%rd162, %rd161, %rd219, %rd149;
	shl.b64 	%rd163, %rd162, 1;
	add.s64 	%rd164, %rd144, %rd163;
	add.s32 	%r2843, %r2822, 96;
	and.b32  	%r2844, %r2843, 240;
	add.s32 	%r2845, %r2819, %r2844;
	ld.shared.v4.u32 	{%r2846, %r2847, %r2848, %r2849}, [%r2845+1536];
	st.global.v4.u32 	[%rd164], {%r2846, %r2847, %r2848, %r2849};
	or.b64  	%rd165, %rd148, 8;
	mad.lo.s64 	%rd166, %rd165, %rd219, %rd149;
	shl.b64 	%rd167, %rd166, 1;
	add.s64 	%rd168, %rd144, %rd167;
	ld.shared.v4.u32 	{%r2850, %r2851, %r2852, %r2853}, [%r2824+2048];
	st.global.v4.u32 	[%rd168], {%r2850, %r2851, %r2852, %r2853};
	or.b64  	%rd169, %rd148, 10;
	mad.lo.s64 	%rd170, %rd169, %rd219, %rd149;
	shl.b64 	%rd171, %rd170, 1;
	add.s64 	%rd172, %rd144, %rd171;
	ld.shared.v4.u32 	{%r2854, %r2855, %r2856, %r2857}, [%r2831+2560];
	st.global.v4.u32 	[%rd172], {%r2854, %r2855, %r2856, %r2857};
	or.b64  	%rd173, %rd148, 12;
	mad.lo.s64 	%rd174, %rd173, %rd219, %rd149;
	shl.b64 	%rd175, %rd174, 1;
	add.s64 	%rd176, %rd144, %rd175;
	ld.shared.v4.u32 	{%r2858, %r2859, %r2860, %r2861}, [%r2838+3072];
	st.global.v4.u32 	[%rd176], {%r2858, %r2859, %r2860, %r2861};
	or.b64  	%rd177, %rd148, 14;
	mad.lo.s64 	%rd178, %rd177, %rd219, %rd149;
	shl.b64 	%rd179, %rd178, 1;
	add.s64 	%rd180, %rd144, %rd179;
	ld.shared.v4.u32 	{%r2862, %r2863, %r2864, %r2865}, [%r2845+3584];
	st.global.v4.u32 	[%rd180], {%r2862, %r2863, %r2864, %r2865};
	or.b64  	%rd181, %rd148, 16;
	mad.lo.s64 	%rd182, %rd181, %rd219, %rd149;
	shl.b64 	%rd183, %rd182, 1;
	add.s64 	%rd184, %rd144, %rd183;
	ld.shared.v4.u32 	{%r2866, %r2867, %r2868, %r2869}, [%r2824+4096];
	st.global.v4.u32 	[%rd184], {%r2866, %r2867, %r2868, %r2869};
	or.b64  	%rd185, %rd148, 18;
	mad.lo.s64 	%rd186, %rd185, %rd219, %rd149;
	shl.b64 	%rd187, %rd186, 1;
	add.s64 	%rd188, %rd144, %rd187;
	ld.shared.v4.u32 	{%r2870, %r2871, %r2872, %r2873}, [%r2831+4608];
	st.global.v4.u32 	[%rd188], {%r2870, %r2871, %r2872, %r2873};
	or.b64  	%rd189, %rd148, 20;
	mad.lo.s64 	%rd190, %rd189, %rd219, %rd149;
	shl.b64 	%rd191, %rd190, 1;
	add.s64 	%rd192, %rd144, %rd191;
	ld.shared.v4.u32 	{%r2874, %r2875, %r2876, %r2877}, [%r2838+5120];
	st.global.v4.u32 	[%rd192], {%r2874, %r2875, %r2876, %r2877};
	or.b64  	%rd193, %rd148, 22;
	mad.lo.s64 	%rd194, %rd193, %rd219, %rd149;
	shl.b64 	%rd195, %rd194, 1;
	add.s64 	%rd196, %rd144, %rd195;
	ld.shared.v4.u32 	{%r2878, %r2879, %r2880, %r2881}, [%r2845+5632];
	st.global.v4.u32 	[%rd196], {%r2878, %r2879, %r2880, %r2881};
	or.b64  	%rd197, %rd148, 24;
	mad.lo.s64 	%rd198, %rd197, %rd219, %rd149;
	shl.b64 	%rd199, %rd198, 1;
	add.s64 	%rd200, %rd144, %rd199;
	ld.shared.v4.u32 	{%r2882, %r2883, %r2884, %r2885}, [%r2824+6144];
	st.global.v4.u32 	[%rd200], {%r2882, %r2883, %r2884, %r2885};
	or.b64  	%rd201, %rd148, 26;
	mad.lo.s64 	%rd202, %rd201, %rd219, %rd149;
	shl.b64 	%rd203, %rd202, 1;
	add.s64 	%rd204, %rd144, %rd203;
	ld.shared.v4.u32 	{%r2886, %r2887, %r2888, %r2889}, [%r2831+6656];
	st.global.v4.u32 	[%rd204], {%r2886, %r2887, %r2888, %r2889};
	or.b64  	%rd205, %rd148, 28;
	mad.lo.s64 	%rd206, %rd205, %rd219, %rd149;
	shl.b64 	%rd207, %rd206, 1;
	add.s64 	%rd208, %rd144, %rd207;
	ld.shared.v4.u32 	{%r2890, %r2891, %r2892, %r2893}, [%r2838+7168];
	st.global.v4.u32 	[%rd208], {%r2890, %r2891, %r2892, %r2893};
	or.b64  	%rd209, %rd148, 30;
	mad.lo.s64 	%rd210, %rd209, %rd219, %rd149;
	shl.b64 	%rd211, %rd210, 1;
	add.s64 	%rd212, %rd144, %rd211;
	ld.shared.v4.u32 	{%r2894, %r2895, %r2896, %r2897}, [%r2845+7680];
	st.global.v4.u32 	[%rd212], {%r2894, %r2895, %r2896, %r2897};
$L__BB0_9:
	ret;

}


// ===== COMPILED SASS (sm_100) =====

	.target	sm_100

	.elftype	@"ET_EXEC"


//--------------------- .note.nv.tkinfo           --------------------------
	.section	.note.nv.tkinfo,"",@"SHT_NOTE"
	.sectionflags	@"SHF_NOTE_NV_TKINFO"
	.tkinfo
        /*0018*/ 	.word	0x00000002
        /*0030*/ 	.string	""
        /*0030*/ 	.string	"ptxas"
        /*0030*/ 	.string	"Cuda compilation tools, release 13.0, V13.0.88"
        /*0030*/ 	.string	"Build cuda_13.0.r13.0/compiler.36424714_0"
        /*0030*/ 	.string	"-arch sm_100 -m 64 "



//--------------------- .note.nv.cuinfo           --------------------------
	.section	.note.nv.cuinfo,"",@"SHT_NOTE"
	.sectionflags	@"SHF_NOTE_NV_CUINFO"
        /*0018*/ 	.short	0x0002
        /*001a*/ 	.short	0x0064
        /*001c*/ 	.short	0x0082
	.zero		2


//--------------------- .nv.info                  --------------------------
	.section	.nv.info,"",@"SHT_CUDA_INFO"
	.align	4


	//----- nvinfo : EIATTR_REGCOUNT
	.align		4
        /*0000*/ 	.byte	0x04, 0x2f
        /*0002*/ 	.short	(.L_1 - .L_0)
	.align		4
.L_0:
        /*0004*/ 	.word	index@(_Z20mmaAsyncStage3KernelPK6__halfS1_PS_mmm)
        /*0008*/ 	.word	0x000000a8


	//----- nvinfo : EIATTR_FRAME_SIZE
	.align		4
.L_1:
        /*000c*/ 	.byte	0x04, 0x11
        /*000e*/ 	.short	(.L_3 - .L_2)
	.align		4
.L_2:
        /*0010*/ 	.word	index@(_Z20mmaAsyncStage3KernelPK6__halfS1_PS_mmm)
        /*0014*/ 	.word	0x00000000


	//----- nvinfo : EIATTR_MIN_STACK_SIZE
	.align		4
.L_3:
        /*0018*/ 	.byte	0x04, 0x12
        /*001a*/ 	.short	(.L_5 - .L_4)
	.align		4
.L_4:
        /*001c*/ 	.word	index@(_Z20mmaAsyncStage3KernelPK6__halfS1_PS_mmm)
        /*0020*/ 	.word	0x00000000
.L_5:


//--------------------- .nv.compat                --------------------------
	.section	.nv.compat,"",@"SHT_CUDA_COMPAT_INFO"
	.align	4
        /*0000*/ 	.byte	0x02, 0x09, 0x00, 0x00, 0x02, 0x02, 0x01, 0x00, 0x02, 0x05, 0x05, 0x00, 0x03, 0x07, 0x01, 0x01
        /*0010*/ 	.byte	0x02, 0x03, 0x00, 0x00, 0x02, 0x06, 0x01, 0x00, 0x04, 0x0b, 0x08, 0x00, 0x09, 0x00, 0x00, 0x00
        /*0020*/ 	.byte	0x00, 0x00, 0x00, 0x00


//--------------------- .nv.info._Z20mmaAsyncStage3KernelPK6__halfS1_PS_mmm --------------------------
	.section	.nv.info._Z20mmaAsyncStage3KernelPK6__halfS1_PS_mmm,"",@"SHT_CUDA_INFO"
	.sectionflags	@""
	.align	4


	//----- nvinfo : EIATTR_CUDA_API_VERSION
	.align		4
        /*0000*/ 	.byte	0x04, 0x37
        /*0002*/ 	.short	(.L_7 - .L_6)
.L_6:
        /*0004*/ 	.word	0x00000082


	//----- nvinfo : EIATTR_KPARAM_INFO
	.align		4
.L_7:
        /*0008*/ 	.byte	0x04, 0x17
        /*000a*/ 	.short	(.L_9 - .L_8)
.L_8:
        /*000c*/ 	.word	0x00000000
        /*0010*/ 	.short	0x0005
        /*0012*/ 	.short	0x0028
        /*0014*/ 	.byte	0x00, 0xf0, 0x21, 0x00


	//----- nvinfo : EIATTR_KPARAM_INFO
	.align		4
.L_9:
        /*0018*/ 	.byte	0x04, 0x17
        /*001a*/ 	.short	(.L_11 - .L_10)
.L_10:
        /*001c*/ 	.word	0x00000000
        /*0020*/ 	.short	0x0004
        /*0022*/ 	.short	0x0020
        /*0024*/ 	.byte	0x00, 0xf0, 0x21, 0x00


	//----- nvinfo : EIATTR_KPARAM_INFO
	.align		4
.L_11:
        /*0028*/ 	.byte	0x04, 0x17
        /*002a*/ 	.short	(.L_13 - .L_12)
.L_12:
        /*002c*/ 	.word	0x00000000
        /*0030*/ 	.short	0x0003
        /*0032*/ 	.short	0x0018
        /*0034*/ 	.byte	0x00, 0xf0, 0x21, 0x00


	//----- nvinfo : EIATTR_KPARAM_INFO
	.align		4
.L_13:
        /*0038*/ 	.byte	0x04, 0x17
        /*003a*/ 	.short	(.L_15 - .L_14)
.L_14:
        /*003c*/ 	.word	0x00000000
        /*0040*/ 	.short	0x0002
        /*0042*/ 	.short	0x0010
        /*0044*/ 	.byte	0x00, 0xf5, 0x21, 0x00


	//----- nvinfo : EIATTR_KPARAM_INFO
	.align		4
.L_15:
        /*0048*/ 	.byte	0x04, 0x17
        /*004a*/ 	.short	(.L_17 - .L_16)
.L_16:
        /*004c*/ 	.word	0x00000000
        /*0050*/ 	.short	0x0001
        /*0052*/ 	.short	0x0008
        /*0054*/ 	.byte	0x00, 0xf5, 0x21, 0x00


	//----- nvinfo : EIATTR_KPARAM_INFO
	.align		4
.L_17:
        /*0058*/ 	.byte	0x04, 0x17
        /*005a*/ 	.short	(.L_19 - .L_18)
.L_18:
        /*005c*/ 	.word	0x00000000
        /*0060*/ 	.short	0x0000
        /*0062*/ 	.short	0x0000
        /*0064*/ 	.byte	0x00, 0xf5, 0x21, 0x00


	//----- nvinfo : EIATTR_SPARSE_MMA_MASK
	.align		4
.L_19:
        /*0068*/ 	.byte	0x03, 0x50
        /*006a*/ 	.short	0x0000


	//----- nvinfo : EIATTR_MAXREG_COUNT
	.align		4
        /*006c*/ 	.byte	0x03, 0x1b
        /*006e*/ 	.short	0x00ff


	//----- nvinfo : EIATTR_NUM_BARRIERS
	.align		4
        /*0070*/ 	.byte	0x02, 0x4c
        /*0072*/ 	.byte	0x01
	.zero		1


	//----- nvinfo : EIATTR_MERCURY_ISA_VERSION
	.align		4
        /*0074*/ 	.byte	0x03, 0x5f
        /*0076*/ 	.short	0x0101


	//----- nvinfo : EIATTR_VRC_CTA_INIT_COUNT
	.align		4
        /*0078*/ 	.byte	0x02, 0x4a
	.zero		1
	.zero		1


	//----- nvinfo : EIATTR_EXIT_INSTR_OFFSETS
	.align		4
        /*007c*/ 	.byte	0x04, 0x1c
        /*007e*/ 	.short	(.L_21 - .L_20)


	//   ....[0]....
.L_20:
        /*0080*/ 	.word	0x000001f0


	//   ....[1]....
        /*0084*/ 	.word	0x00003c60


	//----- nvinfo : EIATTR_CBANK_PARAM_SIZE
	.align		4
.L_21:
        /*0088*/ 	.byte	0x03, 0x19
        /*008a*/ 	.short	0x0030


	//----- nvinfo : EIATTR_PARAM_CBANK
	.align		4
        /*008c*/ 	.byte	0x04, 0x0a
        /*008e*/ 	.short	(.L_23 - .L_22)
	.align		4
.L_22:
        /*0090*/ 	.word	index@(.nv.constant0._Z20mmaAsyncStage3KernelPK6__halfS1_PS_mmm)
        /*0094*/ 	.short	0x0380
        /*0096*/ 	.short	0x0030


	//----- nvinfo : EIATTR_SW_WAR
	.align		4
.L_23:
        /*0098*/ 	.byte	0x04, 0x36
        /*009a*/ 	.short	(.L_25 - .L_24)
.L_24:
        /*009c*/ 	.word	0x00000008
.L_25:


//--------------------- .nv.callgraph             --------------------------
	.section	.nv.callgraph,"",@"SHT_CUDA_CALLGRAPH"
	.align	4
	.sectionentsize	8
	.align		4
        /*0000*/ 	.word	0x00000000
	.align		4
        /*0004*/ 	.word	0xffffffff
	.align		4
        /*0008*/ 	.word	0x00000000
	.align		4
        /*000c*/ 	.word	0xfffffffe
	.align		4
        /*0010*/ 	.word	0x00000000
	.align		4
        /*0014*/ 	.word	0xfffffffd
	.align		4
        /*0018*/ 	.word	0x00000000
	.align		4
        /*001c*/ 	.word	0xfffffffc


//--------------------- .text._Z20mmaAsyncStage3KernelPK6__halfS1_PS_mmm --------------------------
	.section	.text._Z20mmaAsyncStage3KernelPK6__halfS1_PS_mmm,"ax",@progbits
	.align	128
        .global         _Z20mmaAsyncStage3KernelPK6__halfS1_PS_mmm
        .type           _Z20mmaAsyncStage3KernelPK6__halfS1_PS_mmm,@function
        .size           _Z20mmaAsyncStage3KernelPK6__halfS1_PS_mmm,(.L_x_3 - _Z20mmaAsyncStage3KernelPK6__halfS1_PS_mmm)
        .other          _Z20mmaAsyncStage3KernelPK6__halfS1_PS_mmm,@"STO_CUDA_ENTRY STV_DEFAULT"
_Z20mmaAsyncStage3KernelPK6__halfS1_PS_mmm:
.text._Z20mmaAsyncStage3KernelPK6__halfS1_PS_mmm:
[----:B------:R-:W-:Y:S08]  /*0000*/  LDC R1, c[0x0][0x37c] ;  /* 0x0000df00ff017b82 */ /* 0x000ff00000000800 */
[----:B------:R-:W1:Y:S01]  /*0010*/  S2UR UR24, SR_CTAID.Z ;  /* 0x00000000001879c3 */ /* 0x000e620000002700 */
[----:B------:R-:W2:Y:S01]  /*0020*/  LDCU.64 UR4, c[0x0][0x398] ;  /* 0x00007300ff0477ac */ /* 0x000ea20008000a00 */
[----:B------:R-:W3:Y:S06]  /*0030*/  LDCU.128 UR8, c[0x0][0x3a0] ;  /* 0x00007400ff0877ac */ /* 0x000eec0008000c00 */
[----:B------:R-:W-:Y:S01]  /*0040*/  S2UR UR23, SR_CTAID.X ;  /* 0x00000000001779c3 */ /* 0x000fe20000002500 */
[----:B--2---:R-:W-:-:S04]  /*0050*/  UIADD3 UR7, UP0, UPT, UR4, 0xf, URZ ;  /* 0x0000000f04077890 */ /* 0x004fc8000ff1e0ff */
[----:B------:R-:W-:Y:S02]  /*0060*/  UIADD3.X UR4, UPT, UPT, URZ, UR5, URZ, UP0, !UPT ;  /* 0x00000005ff047290 */ /* 0x000fe400087fe4ff */
[----:B-1----:R-:W-:Y:S02]  /*0070*/  ULOP3.LUT UR6, UR24, 0x1, URZ, 0xc0, !UPT ;  /* 0x0000000118067892 */ /* 0x002fe4000f8ec0ff */
[----:B---3--:R-:W-:Y:S02]  /*0080*/  UIADD3 UR14, UP0, UPT, UR8, 0x7, URZ ;  /* 0x00000007080e7890 */ /* 0x008fe4000ff1e0ff */
[----:B------:R-:W-:Y:S02]  /*0090*/  UISETP.NE.U32.AND UP1, UPT, UR6, 0x1, UPT ;  /* 0x000000010600788c */ /* 0x000fe4000bf25070 */
[----:B------:R-:W-:Y:S02]  /*00a0*/  UIADD3.X UR5, UPT, UPT, URZ, UR9, URZ, UP0, !UPT ;  /* 0x00000009ff057290 */ /* 0x000fe400087fe4ff */
[----:B------:R-:W-:-:S02]  /*00b0*/  USHF.R.U64 UR7, UR7, 0x4, UR4 ;  /* 0x0000000407077899 */ /* 0x000fc40008001204 */
[----:B------:R-:W-:Y:S01]  /*00c0*/  USHF.R.U32.HI UR4, URZ, 0x4, UR4 ;  /* 0x00000004ff047899 */ /* 0x000fe20008011604 */
[----:B------:R-:W1:Y:S04]  /*00d0*/  S2UR UR6, SR_CTAID.Y ;  /* 0x00000000000679c3 */ /* 0x000e680000002600 */
[----:B------:R-:W2:Y:S01]  /*00e0*/  @!UP1 LDCU UR13, c[0x0][0x374] ;  /* 0x00006e80ff0d97ac */ /* 0x000ea20008000800 */
[----:B------:R-:W3:Y:S01]  /*00f0*/  LDCU UR12, c[0x0][0x370] ;  /* 0x00006e00ff0c77ac */ /* 0x000ee20008000800 */
[----:B-1----:R-:W-:Y:S02]  /*0100*/  @!UP1 ULOP3.LUT UR15, URZ, UR6, URZ, 0x33, !UPT ;  /* 0x00000006ff0f9292 */ /* 0x002fe4000f8e33ff */
[----:B---3--:R-:W-:Y:S02]  /*0110*/  UIMAD UR16, UR24, UR12, UR23 ;  /* 0x0000000c181072a4 */ /* 0x008fe4000f8e0217 */
[----:B--2---:R-:W-:-:S02]  /*0120*/  @!UP1 UIADD3 UR13, UPT, UPT, UR15, UR13, URZ ;  /* 0x0000000d0f0d9290 */ /* 0x004fc4000fffe0ff */
[----:B------:R-:W-:Y:S02]  /*0130*/  USHF.R.U64 UR12, UR14, 0x3, UR5 ;  /* 0x000000030e0c7899 */ /* 0x000fe40008001205 */
[----:B------:R-:W-:Y:S02]  /*0140*/  USHF.R.U32.HI UR15, URZ, 0x3, UR5 ;  /* 0x00000003ff0f7899 */ /* 0x000fe40008011605 */
[----:B------:R-:W-:Y:S01]  /*0150*/  USHF.L.U32 UR5, UR16, 0x4, URZ ;  /* 0x0000000410057899 */ /* 0x000fe200080006ff */
[----:B------:R-:W-:Y:S02]  /*0160*/  @UP1 UMOV UR13, UR6 ;  /* 0x00000006000d1c82 */ /* 0x000fe40008000000 */
[----:B------:R-:W-:Y:S02]  /*0170*/  USHF.L.U32 UR14, UR13, 0x4, URZ ;  /* 0x000000040d0e7899 */ /* 0x000fe400080006ff */
[----:B------:R-:W-:Y:S02]  /*0180*/  UISETP.GT.U32.AND UP1, UPT, UR12, UR5, UPT ;  /* 0x000000050c00728c */ /* 0x000fe4000bf24070 */
[----:B------:R-:W-:-:S02]  /*0190*/  UISETP.LE.U32.AND UP0, UPT, UR7, UR14, UPT ;  /* 0x0000000e0700728c */ /* 0x000fc4000bf03070 */
[----:B------:R-:W-:-:S04]  /*01a0*/  UISETP.GT.U32.AND.EX UP1, UPT, UR15, URZ, UPT, UP1 ;  /* 0x000000ff0f00728c */ /* 0x000fc8000bf24110 */
[----:B------:R-:W-:Y:S02]  /*01b0*/  UISETP.LE.U32.OR.EX UP1, UPT, UR4, URZ, !UP1, UP0 ;  /* 0x000000ff0400728c */ /* 0x000fe4000cf23500 */
[----:B------:R-:W-:-:S04]  /*01c0*/  UIADD3 UR17, UP0, UPT, UR10, 0xf, URZ ;  /* 0x0000000f0a117890 */ /* 0x000fc8000ff1e0ff */
[----:B------:R-:W-:Y:S01]  /*01d0*/  PLOP3.LUT P0, PT, PT, PT, UP1, 0x80, 0x8 ;  /* 0x000000000008781c */ /* 0x000fe20003f0f018 */
[----:B------:R-:W-:-:S12]  /*01e0*/  UIADD3.X UR16, UPT, UPT, URZ, UR11, URZ, UP0, !UPT ;  /* 0x0000000bff107290 */ /* 0x000fd800087fe4ff */
[----:B------:R-:W-:Y:S05]  /*01f0*/  @P0 EXIT ;  /* 0x000000000000094d */ /* 0x000fea0003800000 */
[----:B------:R-:W1:Y:S01]  /*0200*/  S2R R140, SR_TID.X ;  /* 0x00000000008c7919 */ /* 0x000e620000002100 */
[----:B------:R-:W-:Y:S01]  /*0210*/  UIMAD.WIDE.U32 UR6, UR5, UR10, URZ ;  /* 0x0000000a050672a5 */ /* 0x000fe2000f8e00ff */
[----:B------:R-:W2:Y:S01]  /*0220*/  S2UR UR19, SR_CgaCtaId ;  /* 0x00000000001379c3 */ /* 0x000ea20000008800 */
[----:B------:R-:W-:Y:S01]  /*0230*/  IMAD.U32 R7, RZ, RZ, UR14 ;  /* 0x0000000eff077e24 */ /* 0x000fe2000f8e00ff */
[----:B------:R-:W-:Y:S01]  /*0240*/  USHF.L.U32 UR15, UR10, 0x4, URZ ;  /* 0x000000040a0f7899 */ /* 0x000fe200080006ff */
[----:B------:R-:W-:Y:S01]  /*0250*/  IMAD.U32 R6, RZ, RZ, UR14 ;  /* 0x0000000eff067e24 */ /* 0x000fe2000f8e00ff */
[----:B------:R-:W-:Y:S01]  /*0260*/  UIMAD UR5, UR5, UR11, UR7 ;  /* 0x0000000b050572a4 */ /* 0x000fe2000f8e0207 */
[----:B------:R-:W-:Y:S01]  /*0270*/  CS2R R16, SRZ ;  /* 0x0000000000107805 */ /* 0x000fe2000001ff00 */
[----:B------:R-:W-:Y:S01]  /*0280*/  USHF.L.U32 UR18, UR6, 0x3, URZ ;  /* 0x0000000306127899 */ /* 0x000fe200080006ff */
[----:B------:R-:W-:Y:S01]  /*0290*/  CS2R R26, SRZ ;  /* 0x00000000001a7805 */ /* 0x000fe2000001ff00 */
[----:B------:R-:W-:Y:S01]  /*02a0*/  USHF.L.U64.HI UR5, UR6, 0x3, UR5 ;  /* 0x0000000306057899 */ /* 0x000fe20008010205 */
[----:B------:R-:W-:Y:S01]  /*02b0*/  CS2R R28, SRZ ;  /* 0x00000000001c7805 */ /* 0x000fe2000001ff00 */
[----:B------:R-:W3:Y:S01]  /*02c0*/  LDCU.64 UR6, c[0x0][0x388] ;  /* 0x00007100ff0677ac */ /* 0x000ee20008000a00 */
[----:B------:R-:W-:Y:S01]  /*02d0*/  CS2R R30, SRZ ;  /* 0x00000000001e7805 */ /* 0x000fe2000001ff00 */
[----:B------:R-:W-:Y:S01]  /*02e0*/  IMAD.U32 R14, RZ, RZ, UR18 ;  /* 0x00000012ff0e7e24 */ /* 0x000fe2000f8e00ff */
[----:B------:R-:W-:Y:S01]  /*02f0*/  CS2R R32, SRZ ;  /* 0x0000000000207805 */ /* 0x000fe2000001ff00 */
[----:B------:R-:W4:Y:S01]  /*0300*/  LDCU.64 UR12, c[0x0][0x380] ;  /* 0x00007000ff0c77ac */ /* 0x000f220008000a00 */
[----:B------:R-:W-:Y:S01]  /*0310*/  IMAD.U32 R15, RZ, RZ, UR5 ;  /* 0x00000005ff0f7e24 */ /* 0x000fe2000f8e00ff */
[----:B------:R-:W-:-:S02]  /*0320*/  CS2R R48, SRZ ;  /* 0x0000000000307805 */ /* 0x000fc4000001ff00 */
[----:B------:R-:W-:Y:S01]  /*0330*/  CS2R R46, SRZ ;  /* 0x00000000002e7805 */ /* 0x000fe2000001ff00 */
[----:B------:R-:W-:Y:S01]  /*0340*/  USHF.L.U64.HI UR4, UR10, 0x4, UR11 ;  /* 0x000000040a047899 */ /* 0x000fe2000801020b */
[----:B------:R-:W-:Y:S01]  /*0350*/  CS2R R44, SRZ ;  /* 0x00000000002c7805 */ /* 0x000fe2000001ff00 */
[----:B------:R-:W-:Y:S01]  /*0360*/  UMOV UR20, 0x400 ;  /* 0x0000040000147882 */ /* 0x000fe20000000000 */
[----:B------:R-:W-:Y:S01]  /*0370*/  UISETP.GE.U32.AND UP0, UPT, UR17, 0x50, UPT ;  /* 0x000000501100788c */ /* 0x000fe2000bf06070 */
[----:B------:R-:W-:Y:S02]  /*0380*/  CS2R R42, SRZ ;  /* 0x00000000002a7805 */ /* 0x000fe4000001ff00 */
[----:B------:R-:W-:Y:S01]  /*0390*/  CS2R R40, SRZ ;  /* 0x0000000000287805 */ /* 0x000fe2000001ff00 */
[----:B--2---:R-:W-:Y:S01]  /*03a0*/  ULEA UR5, UR19, UR20, 0x18 ;  /* 0x0000001413057291 */ /* 0x004fe2000f8ec0ff */
[----:B------:R-:W-:Y:S01]  /*03b0*/  CS2R R38, SRZ ;  /* 0x0000000000267805 */ /* 0x000fe2000001ff00 */
[----:B------:R-:W2:Y:S01]  /*03c0*/  LDCU.64 UR20, c[0x0][0x358] ;  /* 0x00006b00ff1477ac */ /* 0x000ea20008000a00 */
[----:B------:R-:W-:-:S02]  /*03d0*/  CS2R R36, SRZ ;  /* 0x0000000000247805 */ /* 0x000fc4000001ff00 */
[----:B------:R-:W-:Y:S02]  /*03e0*/  CS2R R50, SRZ ;  /* 0x0000000000327805 */ /* 0x000fe4000001ff00 */
[----:B------:R-:W-:Y:S01]  /*03f0*/  CS2R R52, SRZ ;  /* 0x0000000000347805 */ /* 0x000fe2000001ff00 */
[C---:B-1----:R-:W-:Y:S01]  /*0400*/  IMAD.SHL.U32 R132, R140.reuse, 0x2, RZ ;  /* 0x000000028c847824 */ /* 0x042fe200078e00ff */
[C---:B------:R-:W-:Y:S01]  /*0410*/  LOP3.LUT R3, R140.reuse, 0x7, RZ, 0xc0, !PT ;  /* 0x000000078c037812 */ /* 0x040fe200078ec0ff */
[C---:B------:R-:W-:Y:S01]  /*0420*/  IMAD.SHL.U32 R0, R140.reuse, 0x4, RZ ;  /* 0x000000048c007824 */ /* 0x040fe200078e00ff */
[----:B------:R-:W-:Y:S01]  /*0430*/  SHF.R.U32.HI R86, RZ, 0x5, R140 ;  /* 0x00000005ff567819 */ /* 0x000fe2000001168c */
[C---:B------:R-:W-:Y:S01]  /*0440*/  IMAD.SHL.U32 R18, R140.reuse, 0x10, RZ ;  /* 0x000000108c127824 */ /* 0x040fe200078e00ff */
[----:B------:R-:W-:Y:S01]  /*0450*/  LOP3.LUT R132, R3, 0x40, R132, 0xf8, !PT ;  /* 0x0000004003847812 */ /* 0x000fe200078ef884 */
[----:B------:R-:W-:Y:S01]  /*0460*/  UISETP.GE.U32.AND.EX UP0, UPT, UR16, URZ, UPT, UP0 ;  /* 0x000000ff1000728c */ /* 0x000fe2000bf06100 */
[----:B------:R-:W-:Y:S01]  /*0470*/  LOP3.LUT R137, R140, 0x1f, RZ, 0xc0, !PT ;  /* 0x0000001f8c897812 */ /* 0x000fe200078ec0ff */
[----:B------:R-:W-:Y:S01]  /*0480*/  IMAD.WIDE.U32 R2, R86, 0x20, RZ ;  /* 0x0000002056027825 */ /* 0x000fe200078e00ff */
[----:B------:R-:W-:-:S02]  /*0490*/  LOP3.LUT R144, R0, 0x18, RZ, 0xc0, !PT ;  /* 0x0000001800907812 */ /* 0x000fc400078ec0ff */
[----:B------:R-:W-:Y:S02]  /*04a0*/  CS2R R54, SRZ ;  /* 0x0000000000367805 */ /* 0x000fe4000001ff00 */
[----:B------:R-:W-:Y:S01]  /*04b0*/  SHF.R.U64 R157, R137, 0x2, RZ ;  /* 0x00000002899d7819 */ /* 0x000fe200000012ff */
[----:B------:R-:W-:Y:S01]  /*04c0*/  IMAD.WIDE.U32 R14, R86, UR15, R14 ;  /* 0x0000000f560e7c25 */ /* 0x000fe2000f8e000e */
[----:B------:R-:W-:Y:S02]  /*04d0*/  LEA R7, P0, R7, R2, 0x4 ;  /* 0x0000000207077211 */ /* 0x000fe400078020ff */
[----:B------:R-:W-:Y:S02]  /*04e0*/  CS2R R56, SRZ ;  /* 0x0000000000387805 */ /* 0x000fe4000001ff00 */
[C---:B------:R-:W-:Y:S01]  /*04f0*/  LOP3.LUT R34, R2.reuse, 0x3c0, RZ, 0xc0, !PT ;  /* 0x000003c002227812 */ /* 0x040fe200078ec0ff */
[----:B------:R-:W-:Y:S01]  /*0500*/  IMAD.IADD R5, R2, 0x1, R157 ;  /* 0x0000000102057824 */ /* 0x000fe200078e029d */
[----:B------:R-:W-:Y:S01]  /*0510*/  LEA.HI.X R6, R6, R3, RZ, 0x4, P0 ;  /* 0x0000000306067211 */ /* 0x000fe200000f24ff */
[----:B------:R-:W-:Y:S01]  /*0520*/  IMAD.WIDE.U32 R12, R157, UR10, RZ ;  /* 0x0000000a9d0c7c25 */ /* 0x000fe2000f8e00ff */
[----:B------:R-:W-:-:S02]  /*0530*/  LEA.HI R2, R137, R144, RZ, 0x1f ;  /* 0x0000009089027211 */ /* 0x000fc400078ff8ff */
[----:B------:R-:W-:Y:S02]  /*0540*/  CS2R R58, SRZ ;  /* 0x00000000003a7805 */ /* 0x000fe4000001ff00 */
[----:B------:R-:W-:Y:S01]  /*0550*/  LOP3.LUT R11, R137, 0xf, RZ, 0xc0, !PT ;  /* 0x0000000f890b7812 */ /* 0x000fe200078ec0ff */
[----:B------:R-:W-:Y:S01]  /*0560*/  IMAD R6, R6, UR10, RZ ;  /* 0x0000000a06067c24 */ /* 0x000fe2000f8e02ff */
[----:B------:R-:W-:Y:S01]  /*0570*/  IADD3 R4, P0, PT, R14, R12, RZ ;  /* 0x0000000c0e047210 */ /* 0x000fe20007f1e0ff */
[----:B------:R-:W-:Y:S01]  /*0580*/  IMAD R3, R86, UR4, RZ ;  /* 0x0000000456037c24 */ /* 0x000fe2000f8e02ff */
[----:B------:R-:W-:Y:S01]  /*0590*/  LOP3.LUT R18, R18, 0x30, RZ, 0xc0, !PT ;  /* 0x0000003012127812 */ /* 0x000fe200078ec0ff */
[----:B------:R-:W-:Y:S01]  /*05a0*/  IMAD R13, R157, UR11, R13 ;  /* 0x0000000b9d0d7c24 */ /* 0x000fe2000f8e020d */
[----:B------:R-:W-:Y:S01]  /*05b0*/  LEA R10, R5, UR5, 0x6 ;  /* 0x00000005050a7c11 */ /* 0x000fe2000f8e30ff */
[----:B------:R-:W-:Y:S01]  /*05c0*/  IMAD.SHL.U32 R2, R2, 0x2, RZ ;  /* 0x0000000202027824 */ /* 0x000fe200078e00ff */
[----:B------:R-:W-:Y:S01]  /*05d0*/  LOP3.LUT R101, R140, 0x8, RZ, 0xc0, !PT ;  /* 0x000000088c657812 */ /* 0x000fe200078ec0ff */
[----:B------:R-:W-:Y:S01]  /*05e0*/  IMAD R9, R7, UR11, R6 ;  /* 0x0000000b07097c24 */ /* 0x000fe2000f8e0206 */
[----:B------:R-:W-:Y:S01]  /*05f0*/  IADD3.X R3, PT, PT, R13, R15, R3, P0, !PT ;  /* 0x0000000f0d037210 */ /* 0x000fe200007fe403 */
[----:B------:R-:W-:Y:S01]  /*0600*/  IMAD.WIDE.U32 R6, R7, UR10, R12 ;  /* 0x0000000a07067c25 */ /* 0x000fe2000f8e000c */
[----:B------:R-:W-:-:S02]  /*0610*/  LOP3.LUT R2, R2, 0x30, RZ, 0xc0, !PT ;  /* 0x0000003002027812 */ /* 0x000fc400078ec0ff */
[----:B------:R-:W-:Y:S02]  /*0620*/  CS2R R14, SRZ ;  /* 0x00000000000e7805 */ /* 0x000fe4000001ff00 */
[----:B---3--:R-:W-:Y:S01]  /*0630*/  LEA R19, P0, R4, UR6, 0x1 ;  /* 0x0000000604137c11 */ /* 0x008fe2000f8008ff */
[----:B------:R-:W-:Y:S01]  /*0640*/  IMAD.IADD R9, R7, 0x1, R9 ;  /* 0x0000000107097824 */ /* 0x000fe200078e0209 */
[----:B----4-:R-:W-:Y:S01]  /*0650*/  LEA R13, P1, R6, UR12, 0x1 ;  /* 0x0000000c060d7c11 */ /* 0x010fe2000f8208ff */
[----:B------:R-:W-:Y:S01]  /*0660*/  IMAD.IADD R34, R11, 0x1, R34 ;  /* 0x000000010b227824 */ /* 0x000fe200078e0222 */
[----:B------:R-:W-:Y:S01]  /*0670*/  LEA.HI.X R3, R4, UR7, R3, 0x1, P0 ;  /* 0x0000000704037c11 */ /* 0x000fe200080f0c03 */
[----:B------:R-:W-:Y:S01]  /*0680*/  VIADD R11, R2, UR5 ;  /* 0x00000005020b7c36 */ /* 0x000fe20008000000 */
[----:B------:R-:W-:Y:S01]  /*0690*/  LEA.HI.X R2, R6, UR13, R9, 0x1, P1 ;  /* 0x0000000d06027c11 */ /* 0x000fe200088f0c09 */
[----:B------:R-:W-:Y:S01]  /*06a0*/  IMAD.SHL.U32 R4, R86, 0x10, RZ ;  /* 0x0000001056047824 */ /* 0x000fe200078e00ff */
[----:B------:R-:W-:Y:S01]  /*06b0*/  IADD3 R12, P1, PT, R18, R13, RZ ;  /* 0x0000000d120c7210 */ /* 0x000fe20007f3e0ff */
[----:B------:R-:W-:Y:S01]  /*06c0*/  IMAD R34, R34, 0x40, R11 ;  /* 0x0000004022227824 */ /* 0x000fe200078e020b */
[-C--:B------:R-:W-:Y:S01]  /*06d0*/  LEA.HI R9, R157, R140.reuse, RZ, 0x1f ;  /* 0x0000008c9d097211 */ /* 0x080fe200078ff8ff */
[----:B------:R-:W-:Y:S01]  /*06e0*/  VIADD R5, R5, 0x180 ;  /* 0x0000018005057836 */ /* 0x000fe20000000000 */
[----:B------:R-:W-:Y:S01]  /*06f0*/  IADD3 R11, PT, PT, R157, 0x100, R4 ;  /* 0x000001009d0b7810 */ /* 0x000fe20007ffe004 */
[----:B------:R-:W-:Y:S01]  /*0700*/  IMAD.X R13, RZ, RZ, R2, P1 ;  /* 0x000000ffff0d7224 */ /* 0x000fe200008e0602 */
[----:B------:R-:W-:Y:S01]  /*0710*/  IADD3 R20, P1, PT, R12, UR15, RZ ;  /* 0x0000000f0c147c10 */ /* 0x000fe2000ff3e0ff */
[----:B------:R-:W-:Y:S01]  /*0720*/  IMAD.SHL.U32 R9, R9, 0x10, RZ ;  /* 0x0000001009097824 */ /* 0x000fe200078e00ff */
[C---:B------:R-:W-:Y:S01]  /*0730*/  LEA.HI R6, R11.reuse, R140, RZ, 0x1f ;  /* 0x0000008c0b067211 */ /* 0x040fe200078ff8ff */
[----:B------:R-:W-:Y:S01]  /*0740*/  VIADD R11, R11, 0x180 ;  /* 0x000001800b0b7836 */ /* 0x000fe20000000000 */
[----:B------:R-:W-:Y:S01]  /*0750*/  IADD3 R18, P0, PT, R19, R18, RZ ;  /* 0x0000001213127210 */ /* 0x000fe20007f1e0ff */
[----:B------:R-:W-:Y:S01]  /*0760*/  IMAD.IADD R35, R0, 0x1, R101 ;  /* 0x0000000100237824 */ /* 0x000fe200078e0265 */
[----:B------:R-:W-:Y:S01]  /*0770*/  LEA.HI R5, R5, R140, RZ, 0x1f ;  /* 0x0000008c05057211 */ /* 0x000fe200078ff8ff */
[----:B------:R-:W-:Y:S01]  /*0780*/  IMAD.SHL.U32 R6, R6, 0x10, RZ ;  /* 0x0000001006067824 */ /* 0x000fe200078e00ff */
[----:B------:R-:W-:Y:S01]  /*0790*/  IADD3.X R21, PT, PT, R13, UR4, RZ, P1, !PT ;  /* 0x000000040d157c10 */ /* 0x000fe20008ffe4ff */
[----:B------:R-:W-:Y:S01]  /*07a0*/  IMAD.X R19, RZ, RZ, R3, P0 ;  /* 0x000000ffff137224 */ /* 0x000fe200000e0603 */
[----:B------:R-:W-:Y:S01]  /*07b0*/  IADD3 R2, P1, PT, R20, UR15, RZ ;  /* 0x0000000f14027c10 */ /* 0x000fe2000ff3e0ff */
[----:B------:R-:W-:Y:S01]  /*07c0*/  IMAD.SHL.U32 R5, R5, 0x10, RZ ;  /* 0x0000001005057824 */ /* 0x000fe200078e00ff */
[----:B------:R-:W-:Y:S01]  /*07d0*/  LOP3.LUT R7, R4, R157, RZ, 0xfc, !PT ;  /* 0x0000009d04077212 */ /* 0x000fe200078efcff */
[----:B------:R-:W-:Y:S01]  /*07e0*/  IMAD.SHL.U32 R35, R35, 0x2, RZ ;  /* 0x0000000223237824 */ /* 0x000fe200078e00ff */
[----:B------:R-:W-:-:S02]  /*07f0*/  LOP3.LUT R9, R9, 0x30, RZ, 0xc0, !PT ;  /* 0x0000003009097812 */ /* 0x000fc400078ec0ff */
[----:B------:R-:W-:Y:S02]  /*0800*/  CS2R R60, SRZ ;  /* 0x00000000003c7805 */ /* 0x000fe4000001ff00 */
[----:B------:R-:W-:Y:S02]  /*0810*/  LEA.HI R4, R11, R140, RZ, 0x1f ;  /* 0x0000008c0b047211 */ /* 0x000fe400078ff8ff */
[----:B------:R-:W-:Y:S02]  /*0820*/  CS2R R62, SRZ ;  /* 0x00000000003e7805 */ /* 0x000fe4000001ff00 */
[----:B------:R-:W-:Y:S01]  /*0830*/  IADD3.X R3, PT, PT, R21, UR4, RZ, P1, !PT ;  /* 0x0000000415037c10 */ /* 0x000fe20008ffe4ff */
[----:B------:R-:W-:Y:S01]  /*0840*/  IMAD.IADD R8, R10, 0x1, R9 ;  /* 0x000000010a087824 */ /* 0x000fe200078e0209 */
[----:B------:R-:W-:Y:S01]  /*0850*/  LEA R7, R7, UR5, 0x6 ;  /* 0x0000000507077c11 */ /* 0x000fe2000f8e30ff */
[----:B------:R-:W-:Y:S01]  /*0860*/  IMAD.SHL.U32 R4, R4, 0x10, RZ ;  /* 0x0000001004047824 */ /* 0x000fe200078e00ff */
[----:B------:R-:W-:-:S02]  /*0870*/  LOP3.LUT R6, R6, 0x30, RZ, 0xc0, !PT ;  /* 0x0000003006067812 */ /* 0x000fc400078ec0ff */
[----:B------:R-:W-:Y:S02]  /*0880*/  CS2R R64, SRZ ;  /* 0x0000000000407805 */ /* 0x000fe4000001ff00 */
[----:B------:R-:W-:Y:S01]  /*0890*/  IADD3 R24, P1, PT, R2, UR15, RZ ;  /* 0x0000000f02187c10 */ /* 0x000fe2000ff3e0ff */
[----:B------:R-:W-:Y:S01]  /*08a0*/  @!PT LDS RZ, [RZ] ;  /* 0x00000000fffff984 */ /* 0x000fe20000000800 */
[----:B------:R-:W-:Y:S01]  /*08b0*/  @!PT LDS RZ, [RZ] ;  /* 0x00000000fffff984 */ /* 0x000fe20000000800 */
[----:B------:R-:W-:Y:S01]  /*08c0*/  @!PT LDS RZ, [RZ] ;  /* 0x00000000fffff984 */ /* 0x000fe20000000800 */
[----:B--2---:R-:W-:Y:S01]  /*08d0*/  LDGSTS.E.BYPASS.LTC128B.128 [R8], desc[UR20][R12.64] ;  /* 0x000000000c087fae */ /* 0x004fe2000b981a14 */
[----:B------:R-:W-:Y:S01]  /*08e0*/  IADD3 R22, P0, PT, R18, UR15, RZ ;  /* 0x0000000f12167c10 */ /* 0x000fe2000ff1e0ff */
[----:B------:R-:W-:Y:S01]  /*08f0*/  IMAD.IADD R9, R7, 0x1, R6 ;  /* 0x0000000107097824 */ /* 0x000fe200078e0206 */
[----:B------:R-:W-:Y:S01]  /*0900*/  LOP3.LUT R5, R5, 0x30, RZ, 0xc0, !PT ;  /* 0x0000003005057812 */ /* 0x000fe200078ec0ff */
[----:B------:R-:W-:Y:S01]  /*0910*/  LDGSTS.E.BYPASS.LTC128B.128 [R8+0x200], desc[UR20][R20.64] ;  /* 0x0020000014087fae */ /* 0x000fe2000b981a14 */
[----:B------:R-:W-:Y:S01]  /*0920*/  IADD3.X R25, PT, PT, R3, UR4, RZ, P1, !PT ;  /* 0x0000000403197c10 */ /* 0x000fe20008ffe4ff */
[----:B------:R-:W-:Y:S01]  /*0930*/  UMOV UR12, 0x180 ;  /* 0x00000180000c7882 */ /* 0x000fe20000000000 */
[----:B------:R-:W-:Y:S01]  /*0940*/  IADD3.X R23, PT, PT, R19, UR4, RZ, P0, !PT ;  /* 0x0000000413177c10 */ /* 0x000fe200087fe4ff */
[----:B------:R-:W-:Y:S01]  /*0950*/  IMAD.IADD R5, R10, 0x1, R5 ;  /* 0x000000010a057824 */ /* 0x000fe200078e0205 */
[----:B------:R-:W-:Y:S01]  /*0960*/  LOP3.LUT R4, R4, 0x30, RZ, 0xc0, !PT ;  /* 0x0000003004047812 */ /* 0x000fe200078ec0ff */
[----:B------:R-:W-:Y:S01]  /*0970*/  LDGSTS.E.BYPASS.LTC128B.128 [R8+0x400], desc[UR20][R2.64] ;  /* 0x0040000002087fae */ /* 0x000fe2000b981a14 */
[----:B------:R-:W-:-:S02]  /*0980*/  LOP3.LUT R35, R35, 0x30, RZ, 0xc0, !PT ;  /* 0x0000003023237812 */ /* 0x000fc400078ec0ff */
[----:B------:R-:W-:Y:S01]  /*0990*/  CS2R R10, SRZ ;  /* 0x00000000000a7805 */ /* 0x000fe2000001ff00 */
[----:B------:R-:W-:Y:S01]  /*09a0*/  UMOV UR4, URZ ;  /* 0x000000ff00047c82 */ /* 0x000fe20008000000 */
[----:B------:R-:W-:Y:S01]  /*09b0*/  LDGSTS.E.BYPASS.LTC128B.128 [R8+0x600], desc[UR20][R24.64] ;  /* 0x0060000018087fae */ /* 0x000fe2000b981a14 */
[----:B------:R-:W-:Y:S02]  /*09c0*/  IMAD.IADD R7, R7, 0x1, R4 ;  /* 0x0000000107077824 */ /* 0x000fe400078e0204 */
[----:B------:R-:W-:Y:S01]  /*09d0*/  VIADD R35, R35, UR5 ;  /* 0x0000000523237c36 */ /* 0x000fe20008000000 */
[----:B------:R-:W-:Y:S03]  /*09e0*/  LDGSTS.E.BYPASS.LTC128B.128 [R9+0x4000], desc[UR20][R18.64] ;  /* 0x0400000012097fae */ /* 0x000fe6000b981a14 */
[----:B------:R-:W-:Y:S01]  /*09f0*/  IMAD R35, R132, 0x40, R35 ;  /* 0x0000004084237824 */ /* 0x000fe200078e0223 */
[----:B------:R1:W-:Y:S04]  /*0a00*/  LDGSTS.E.BYPASS.LTC128B.128 [R9+0x4200], desc[UR20][R22.64] ;  /* 0x0420000016097fae */ /* 0x0003e8000b981a14 */
[----:B------:R-:W0:Y:S04]  /*0a10*/  LDGDEPBAR ;  /* 0x00000000000079af */ /* 0x000e280000000000 */
[----:B------:R2:W-:Y:S04]  /*0a20*/  LDGSTS.E.BYPASS.LTC128B.128 [R5+0x6000], desc[UR20][R12.64+0x40] ;  /* 0x060000400c057fae */ /* 0x0005e8000b981a14 */
[----:B------:R3:W-:Y:S04]  /*0a30*/  LDGSTS.E.BYPASS.LTC128B.128 [R5+0x6200], desc[UR20][R20.64+0x40] ;  /* 0x0620004014057fae */ /* 0x0007e8000b981a14 */
[----:B------:R4:W-:Y:S04]  /*0a40*/  LDGSTS.E.BYPASS.LTC128B.128 [R5+0x6400], desc[UR20][R2.64+0x40] ;  /* 0x0640004002057fae */ /* 0x0009e8000b981a14 */
[----:B------:R5:W-:Y:S04]  /*0a50*/  LDGSTS.E.BYPASS.LTC128B.128 [R5+0x6600], desc[UR20][R24.64+0x40] ;  /* 0x0660004018057fae */ /* 0x000be8000b981a14 */
[----:B------:R5:W-:Y:S01]  /*0a60*/  LDGSTS.E.BYPASS.LTC128B.128 [R7+0xa000], desc[UR20][R18.64+0x40] ;  /* 0x0a00004012077fae */ /* 0x000be2000b981a14 */
[----:B-1----:R-:W-:-:S03]  /*0a70*/  CS2R R8, SRZ ;  /* 0x0000000000087805 */ /* 0x002fc6000001ff00 */
[----:B------:R1:W-:Y:S04]  /*0a80*/  LDGSTS.E.BYPASS.LTC128B.128 [R7+0xa200], desc[UR20][R22.64+0x40] ;  /* 0x0a20004016077fae */ /* 0x0003e8000b981a14 */
[----:B------:R-:W0:Y:S01]  /*0a90*/  LDGDEPBAR ;  /* 0x00000000000079af */ /* 0x000e220000000000 */
[----:B--2---:R-:W-:Y:S02]  /*0aa0*/  CS2R R12, SRZ ;  /* 0x00000000000c7805 */ /* 0x004fe4000001ff00 */
[----:B---3--:R-:W-:Y:S02]  /*0ab0*/  CS2R R20, SRZ ;  /* 0x0000000000147805 */ /* 0x008fe4000001ff00 */
[----:B----4-:R-:W-:Y:S02]  /*0ac0*/  CS2R R2, SRZ ;  /* 0x0000000000027805 */ /* 0x010fe4000001ff00 */
[----:B-----5:R-:W-:-:S02]  /*0ad0*/  CS2R R4, SRZ ;  /* 0x0000000000047805 */ /* 0x020fc4000001ff00 */
[----:B------:R-:W-:Y:S02]  /*0ae0*/  CS2R R24, SRZ ;  /* 0x0000000000187805 */ /* 0x000fe4000001ff00 */
[----:B------:R-:W-:Y:S02]  /*0af0*/  CS2R R18, SRZ ;  /* 0x0000000000127805 */ /* 0x000fe4000001ff00 */
[----:B-1----:R-:W-:Y:S01]  /*0b00*/  CS2R R6, SRZ ;  /* 0x0000000000067805 */ /* 0x002fe2000001ff00 */
[----:B------:R-:W-:-:S04]  /*0b10*/  DEPBAR.LE SB0, 0x1 ;  /* 0x000080400000791a */ /* 0x000fc80000000000 */
[----:B------:R-:W-:Y:S01]  /*0b20*/  BAR.SYNC.DEFER_BLOCKING 0x0 ;  /* 0x0000000000007b1d */ /* 0x000fe20000010000 */
[----:B------:R-:W-:-:S05]  /*0b30*/  CS2R R22, SRZ ;  /* 0x0000000000167805 */ /* 0x000fca000001ff00 */
[----:B------:R-:W1:Y:S04]  /*0b40*/  LDSM.16.M88.2 R66, [R35+0x4000] ;  /* 0x004000002342783b */ /* 0x000e680000000100 */
[----:B------:R-:W2:Y:S04]  /*0b50*/  LDSM.16.M88.2 R72, [R35+0x4200] ;  /* 0x004200002348783b */ /* 0x000ea80000000100 */
[----:B------:R-:W3:Y:S04]  /*0b60*/  LDSM.16.M88.2 R74, [R35+0x4400] ;  /* 0x00440000234a783b */ /* 0x000ee80000000100 */
[----:B------:R-:W4:Y:S04]  /*0b70*/  LDSM.16.M88.2 R76, [R35+0x4600] ;  /* 0x00460000234c783b */ /* 0x000f280000000100 */
[----:B------:R-:W5:Y:S04]  /*0b80*/  LDSM.16.M88.2 R78, [R35+0x4800] ;  /* 0x00480000234e783b */ /* 0x000f680000000100 */
[----:B------:R-:W1:Y:S04]  /*0b90*/  LDSM.16.M88.2 R80, [R35+0x4a00] ;  /* 0x004a00002350783b */ /* 0x000e680000000100 */
[----:B------:R-:W1:Y:S04]  /*0ba0*/  LDSM.16.M88.2 R82, [R35+0x4c00] ;  /* 0x004c00002352783b */ /* 0x000e680000000100 */
[----:B------:R-:W1:Y:S04]  /*0bb0*/  LDSM.16.M88.2 R84, [R35+0x4e00] ;  /* 0x004e00002354783b */ /* 0x000e680000000100 */
[----:B------:R-:W1:Y:S04]  /*0bc0*/  LDSM.16.M88.4 R68, [R34] ;  /* 0x000000002244783b */ /* 0x000e680000000200 */
[----:B------:R-:W1:Y:S04]  /*0bd0*/  LDSM.16.M88.4 R88, [R34+0x400] ;  /* 0x000400002258783b */ /* 0x000e680000000200 */
[----:B------:R-:W1:Y:S04]  /*0be0*/  LDSM.16.M88.4 R92, [R34+0x800] ;  /* 0x00080000225c783b */ /* 0x000e680000000200 */
[----:B------:R2:W1:Y:S02]  /*0bf0*/  LDSM.16.M88.4 R96, [R34+0xc00] ;  /* 0x000c00002260783b */ /* 0x0004640000000200 */
[----:B--2---:R-:W-:Y:S01]  /*0c00*/  CS2R R34, SRZ ;  /* 0x0000000000227805 */ /* 0x004fe2000001ff00 */
[----:B---345:R-:W-:Y:S06]  /*0c10*/  BRA.U !UP0, `(.L_x_0) ;  /* 0x0000001108187547 */ /* 0x038fec000b800000 */
[----:B------:R-:W-:Y:S01]  /*0c20*/  LOP3.LUT R158, R157, 0x3e0, R140, 0xf8, !PT ;  /* 0x000003e09d9e7812 */ /* 0x000fe200078ef88c */
[----:B------:R-:W-:Y:S01]  /*0c30*/  IMAD.U32 R103, RZ, RZ, UR14 ;  /* 0x0000000eff677e24 */ /* 0x000fe2000f8e00ff */
[----:B------:R-:W2:Y:S01]  /*0c40*/  LDCU.64 UR12, c[0x0][0x380] ;  /* 0x00007000ff0c77ac */ /* 0x000ea20008000a00 */
[----:B------:R-:W-:Y:S01]  /*0c50*/  IMAD.MOV.U32 R159, RZ, RZ, RZ ;  /* 0x000000ffff9f7224 */ /* 0x000fe200078e00ff */
[----:B------:R-:W3:Y:S01]  /*0c60*/  S2UR UR24, SR_CTAID.Z ;  /* 0x00000000001879c3 */ /* 0x000ee20000002700 */
[----:B------:R-:W-:Y:S01]  /*0c70*/  IMAD.WIDE.U32 R86, R86, 0x10, RZ ;  /* 0x0000001056567825 */ /* 0x000fe200078e00ff */
[----:B------:R-:W4:Y:S01]  /*0c80*/  LDCU.64 UR16, c[0x0][0x380] ;  /* 0x00007000ff1077ac */ /* 0x000f220008000a00 */
[----:B------:R-:W-:Y:S02]  /*0c90*/  LOP3.LUT R119, R140, 0x3e0, RZ, 0xc0, !PT ;  /* 0x000003e08c777812 */ /* 0x000fe400078ec0ff */
[----:B------:R-:W-:Y:S01]  /*0ca0*/  IMAD.WIDE.U32 R102, R103, 0x10, R158 ;  /* 0x0000001067667825 */ /* 0x000fe200078e009e */
[----:B------:R-:W-:Y:S01]  /*0cb0*/  IADD3 R145, PT, PT, R157, 0x100, R86 ;  /* 0x000001009d917810 */ /* 0x000fe20007ffe056 */
[----:B------:R-:W-:Y:S01]  /*0cc0*/  UIADD3 UR22, UP0, UPT, UR10, 0xf, URZ ;  /* 0x0000000f0a167890 */ /* 0x000fe2000ff1e0ff */
[----:B------:R-:W5:Y:S01]  /*0cd0*/  S2UR UR23, SR_CTAID.X ;  /* 0x00000000001779c3 */ /* 0x000f620000002500 */
[----:B------:R-:W-:Y:S01]  /*0ce0*/  IMAD R17, R103, UR10, RZ ;  /* 0x0000000a67117c24 */ /* 0x000fe2000f8e02ff */
[C---:B------:R-:W-:Y:S01]  /*0cf0*/  SHF.L.U64.HI R149, R102.reuse, 0x1, R103 ;  /* 0x0000000166957819 */ /* 0x040fe20000010267 */
[C---:B------:R-:W-:Y:S01]  /*0d00*/  IMAD.SHL.U32 R100, R102.reuse, 0x2, RZ ;  /* 0x0000000266647824 */ /* 0x040fe200078e00ff */
[--C-:B------:R-:W-:Y:S01]  /*0d10*/  LOP3.LUT R119, R119, 0x1f, R140.reuse, 0xf8, !PT ;  /* 0x0000001f77777812 */ /* 0x100fe200078ef88c */
[C---:B------:R-:W-:Y:S01]  /*0d20*/  IMAD R17, R102.reuse, UR11, R17 ;  /* 0x0000000b66117c24 */ /* 0x040fe2000f8e0211 */
[-C--:B------:R-:W-:Y:S01]  /*0d30*/  LEA.HI R145, R145, R140.reuse, RZ, 0x1f ;  /* 0x0000008c91917211 */ /* 0x080fe200078ff8ff */
[----:B------:R-:W-:Y:S01]  /*0d40*/  IMAD.WIDE.U32 R102, R102, UR10, RZ ;  /* 0x0000000a66667c25 */ /* 0x000fe2000f8e00ff */
[C---:B------:R-:W-:Y:S01]  /*0d50*/  LOP3.LUT R154, R100.reuse, 0x10, RZ, 0xfc, !PT ;  /* 0x00000010649a7812 */ /* 0x040fe200078efcff */
[----:B------:R-:W-:Y:S01]  /*0d60*/  UIADD3.X UR19, UPT, UPT, URZ, UR11, URZ, UP0, !UPT ;  /* 0x0000000bff137290 */ /* 0x000fe200087fe4ff */
[----:B------:R-:W-:Y:S01]  /*0d70*/  LOP3.LUT R146, R100, 0x20, RZ, 0xfc, !PT ;  /* 0x0000002064927812 */ /* 0x000fe200078efcff */
[--C-:B------:R-:W-:Y:S01]  /*0d80*/  IMAD.IADD R141, R0, 0x1, R101.reuse ;  /* 0x00000001008d7824 */ /* 0x100fe200078e0265 */
[----:B--2---:R-:W-:Y:S01]  /*0d90*/  LEA R136, P0, R102, UR12, 0x1 ;  /* 0x0000000c66887c11 */ /* 0x004fe2000f8008ff */
[----:B------:R-:W-:Y:S01]  /*0da0*/  IMAD.IADD R0, R144, 0x1, R101 ;  /* 0x0000000190007824 */ /* 0x000fe200078e0265 */
[----:B------:R-:W-:Y:S01]  /*0db0*/  IADD3 R17, PT, PT, R103, R17, RZ ;  /* 0x0000001167117210 */ /* 0x000fe20007ffe0ff */
[----:B------:R-:W-:Y:S01]  /*0dc0*/  IMAD R149, R149, UR10, RZ ;  /* 0x0000000a95957c24 */ /* 0x000fe2000f8e02ff */
[----:B------:R-:W-:Y:S01]  /*0dd0*/  SHF.L.U32 R141, R141, 0x1, RZ ;  /* 0x000000018d8d7819 */ /* 0x000fe200000006ff */
[----:B----4-:R-:W-:Y:S01]  /*0de0*/  IMAD.U32 R142, RZ, RZ, UR16 ;  /* 0x00000010ff8e7e24 */ /* 0x010fe2000f8e00ff */
[----:B------:R-:W-:Y:S01]  /*0df0*/  LEA.HI.X R135, R102, UR13, R17, 0x1, P0 ;  /* 0x0000000d66877c11 */ /* 0x000fe200080f0c11 */
[----:B------:R-:W-:Y:S01]  /*0e00*/  IMAD.U32 R143, RZ, RZ, UR17 ;  /* 0x00000011ff8f7e24 */ /* 0x000fe2000f8e00ff */
[----:B------:R-:W-:Y:S01]  /*0e10*/  SHF.R.U32.HI R17, RZ, 0x1, R140 ;  /* 0x00000001ff117819 */ /* 0x000fe2000001168c */
[--C-:B------:R-:W-:Y:S01]  /*0e20*/  IMAD R153, R154, UR11, R149.reuse ;  /* 0x0000000b9a997c24 */ /* 0x100fe2000f8e0295 */
[----:B------:R-:W-:Y:S01]  /*0e30*/  LEA.HI R140, R157, R140, RZ, 0x1f ;  /* 0x0000008c9d8c7211 */ /* 0x000fe200078ff8ff */
[----:B------:R-:W-:Y:S01]  /*0e40*/  IMAD R151, R146, UR11, R149 ;  /* 0x0000000b92977c24 */ /* 0x000fe2000f8e0295 */
[----:B------:R-:W-:Y:S01]  /*0e50*/  LOP3.LUT R17, R17, 0x8, RZ, 0xc0, !PT ;  /* 0x0000000811117812 */ /* 0x000fe200078ec0ff */
[----:B------:R-:W-:Y:S01]  /*0e60*/  IMAD.WIDE.U32 R154, R154, UR10, R142 ;  /* 0x0000000a9a9a7c25 */ /* 0x000fe2000f8e008e */
[----:B------:R-:W-:Y:S01]  /*0e70*/  LOP3.LUT R100, R100, 0x30, RZ, 0xfc, !PT ;  /* 0x0000003064647812 */ /* 0x000fe200078efcff */
[----:B------:R-:W-:Y:S01]  /*0e80*/  USHF.R.U64 UR22, UR22, 0x4, UR19 ;  /* 0x0000000416167899 */ /* 0x000fe20008001213 */
[----:B------:R-:W-:Y:S01]  /*0e90*/  LEA R0, R0, 0x20, 0x1 ;  /* 0x0000002000007811 */ /* 0x000fe200078e08ff */
[----:B------:R-:W-:Y:S01]  /*0ea0*/  IMAD.IADD R118, R144, 0x1, R17 ;  /* 0x0000000190767824 */ /* 0x000fe200078e0211 */
[----:B------:R-:W-:Y:S01]  /*0eb0*/  LEA.HI R144, R137, R144, RZ, 0x1f ;  /* 0x0000009089907211 */ /* 0x000fe200078ff8ff */
[--C-:B------:R-:W-:Y:S01]  /*0ec0*/  IMAD.WIDE.U32 R146, R146, UR10, R142.reuse ;  /* 0x0000000a92927c25 */ /* 0x100fe2000f8e008e */
[----:B------:R-:W-:Y:S01]  /*0ed0*/  LOP3.LUT R141, R141, 0x30, RZ, 0xc0, !PT ;  /* 0x000000308d8d7812 */ /* 0x000fe200078ec0ff */
[----:B------:R-:W-:Y:S01]  /*0ee0*/  UMOV UR16, 0x4 ;  /* 0x0000000400107882 */ /* 0x000fe20000000000 */
[----:B------:R-:W-:Y:S01]  /*0ef0*/  LEA R118, R118, 0x20, 0x1 ;  /* 0x0000002076767811 */ /* 0x000fe200078e08ff */
[----:B------:R-:W-:Y:S01]  /*0f00*/  IMAD.SHL.U32 R144, R144, 0x2, RZ ;  /* 0x0000000290907824 */ /* 0x000fe200078e00ff */
[----:B------:R-:W-:Y:S01]  /*0f10*/  LOP3.LUT R137, R137, 0x3, RZ, 0xc0, !PT ;  /* 0x0000000389897812 */ /* 0x000fe200078ec0ff */
[----:B------:R-:W-:Y:S01]  /*0f20*/  IMAD.SHL.U32 R140, R140, 0x10, RZ ;  /* 0x000000108c8c7824 */ /* 0x000fe200078e00ff */
[----:B------:R-:W-:Y:S01]  /*0f30*/  LOP3.LUT R0, R0, 0x30, RZ, 0xc0, !PT ;  /* 0x0000003000007812 */ /* 0x000fe200078ec0ff */
[----:B------:R-:W-:Y:S01]  /*0f40*/  IMAD.SHL.U32 R145, R145, 0x10, RZ ;  /* 0x0000001091917824 */ /* 0x000fe200078e00ff */
[----:B------:R-:W-:Y:S01]  /*0f50*/  LOP3.LUT R144, R144, 0x30, RZ, 0xc0, !PT ;  /* 0x0000003090907812 */ /* 0x000fe200078ec0ff */
[----:B------:R-:W-:Y:S01]  /*0f60*/  IMAD.WIDE.U32 R142, R100, UR10, R142 ;  /* 0x0000000a648e7c25 */ /* 0x000fe2000f8e008e */
[----:B------:R-:W-:Y:S01]  /*0f70*/  IADD3 R141, PT, PT, R141, UR5, RZ ;  /* 0x000000058d8d7c10 */ /* 0x000fe2000fffe0ff */
[----:B------:R-:W-:Y:S01]  /*0f80*/  UMOV UR15, URZ ;  /* 0x000000ff000f7c82 */ /* 0x000fe20008000000 */
[----:B------:R-:W-:Y:S01]  /*0f90*/  LOP3.LUT R118, R118, 0x30, RZ, 0xc0, !PT ;  /* 0x0000003076767812 */ /* 0x000fe200078ec0ff */
[----:B------:R-:W-:Y:S01]  /*0fa0*/  IMAD R149, R100, UR11, R149 ;  /* 0x0000000b64957c24 */ /* 0x000fe2000f8e0295 */
[----:B------:R-:W-:Y:S01]  /*0fb0*/  LOP3.LUT R139, R86, R157, RZ, 0xfc, !PT ;  /* 0x0000009d568b7212 */ /* 0x000fe200078efcff */
[----:B------:R-:W-:Y:S01]  /*0fc0*/  IMAD.MOV.U32 R17, RZ, RZ, RZ ;  /* 0x000000ffff117224 */ /* 0x000fe200078e00ff */
[C---:B------:R-:W-:Y:S01]  /*0fd0*/  SHF.L.U64.HI R138, R137.reuse, 0x4, RZ ;  /* 0x00000004898a7819 */ /* 0x040fe200000102ff */
[----:B------:R-:W-:Y:S01]  /*0fe0*/  IMAD.SHL.U32 R137, R137, 0x10, RZ ;  /* 0x0000001089897824 */ /* 0x000fe200078e00ff */
[----:B------:R-:W-:Y:S01]  /*0ff0*/  LOP3.LUT R156, R157, R86, RZ, 0xfc, !PT ;  /* 0x000000569d9c7212 */ /* 0x000fe200078efcff */
[----:B------:R-:W-:Y:S01]  /*1000*/  VIADD R0, R0, UR5 ;  /* 0x0000000500007c36 */ /* 0x000fe20008000000 */
[----:B------:R-:W-:Y:S01]  /*1010*/  LOP3.LUT R119, R119, 0x3cf, RZ, 0xc0, !PT ;  /* 0x000003cf77777812 */ /* 0x000fe200078ec0ff */
[----:B------:R-:W-:Y:S01]  /*1020*/  VIADD R144, R144, UR5 ;  /* 0x0000000590907c36 */ /* 0x000fe20008000000 */
[----:B------:R-:W-:Y:S01]  /*1030*/  LOP3.LUT R140, R140, 0x30, RZ, 0xc0, !PT ;  /* 0x000000308c8c7812 */ /* 0x000fe200078ec0ff */
[----:B------:R-:W-:Y:S01]  /*1040*/  IMAD R141, R132, 0x40, R141 ;  /* 0x00000040848d7824 */ /* 0x000fe200078e028d */
[----:B------:R-:W-:Y:S01]  /*1050*/  LEA R139, R139, UR5, 0x6 ;  /* 0x000000058b8b7c11 */ /* 0x000fe2000f8e30ff */
[----:B------:R-:W-:Y:S01]  /*1060*/  VIADD R118, R118, UR5 ;  /* 0x0000000576767c36 */ /* 0x000fe20008000000 */
[----:B------:R-:W-:Y:S01]  /*1070*/  LOP3.LUT R145, R145, 0x30, RZ, 0xc0, !PT ;  /* 0x0000003091917812 */ /* 0x000fe200078ec0ff */
[----:B------:R-:W-:Y:S01]  /*1080*/  IMAD.IADD R151, R147, 0x1, R151 ;  /* 0x0000000193977824 */ /* 0x000fe200078e0297 */
[----:B------:R-:W-:Y:S01]  /*1090*/  IADD3 R153, PT, PT, R155, R153, RZ ;  /* 0x000000999b997210 */ /* 0x000fe20007ffe0ff */
[----:B------:R-:W-:Y:S01]  /*10a0*/  IMAD.IADD R149, R143, 0x1, R149 ;  /* 0x000000018f957824 */ /* 0x000fe200078e0295 */
[----:B------:R-:W-:Y:S01]  /*10b0*/  UMOV UR17, URZ ;  /* 0x000000ff00117c82 */ /* 0x000fe20008000000 */
[----:B------:R-:W-:Y:S01]  /*10c0*/  UMOV UR12, URZ ;  /* 0x000000ff000c7c82 */ /* 0x000fe20008000000 */
[----:B------:R-:W-:Y:S01]  /*10d0*/  UMOV UR18, 0x1 ;  /* 0x0000000100127882 */ /* 0x000fe20000000000 */
[----:B------:R-:W2:Y:S01]  /*10e0*/  LDCU.64 UR26, c[0x0][0x388] ;  /* 0x00007100ff1a77ac */ /* 0x000ea20008000a00 */
[----:B------:R-:W-:Y:S01]  /*10f0*/  USHF.R.U32.HI UR19, URZ, 0x4, UR19 ;  /* 0x00000004ff137899 */ /* 0x000fe20008011613 */
[----:B------:R-:W-:Y:S01]  /*1100*/  UMOV UR13, URZ ;  /* 0x000000ff000d7c82 */ /* 0x000fe20008000000 */
[----:B------:R-:W-:Y:S01]  /*1110*/  UMOV UR4, URZ ;  /* 0x000000ff00047c82 */ /* 0x000fe20008000000 */
[----:B---3-5:R-:W-:-:S09]  /*1120*/  MOV R157, R87 ;  /* 0x00000057009d7202 */ /* 0x028fd20000000f00 */
.L_x_1:
[C---:B-1---5:R-:W-:Y:S01]  /*1130*/  HMMA.16816.F16 R64, R68.reuse, R66, R64 ;  /* 0x000000424440723c */ /* 0x062fe20000000840 */
[----:B------:R-:W-:Y:S01]  /*1140*/  UIADD3 UR18, UP0, UPT, UR18, 0x1, URZ ;  /* 0x0000000112127890 */ /* 0x000fe2000ff1e0ff */
[----:B------:R-:W1:Y:S02]  /*1150*/  LDCU UR25, c[0x0][0x370] ;  /* 0x00006e00ff1977ac */ /* 0x000e640008000800 */
[----:B------:R-:W-:Y:S01]  /*1160*/  IADD3 R164, P1, PT, R137, R136, RZ ;  /* 0x0000008889a47210 */ /* 0x000fe20007f3e0ff */
[----:B------:R-:W-:Y:S01]  /*1170*/  VIADD R87, R119, UR4 ;  /* 0x0000000477577c36 */ /* 0x000fe20008000000 */
[----:B------:R-:W-:Y:S02]  /*1180*/  UISETP.NE.U32.AND UP1, UPT, UR18, 0x3, UPT ;  /* 0x000000031200788c */ /* 0x000fe4000bf25070 */
[C---:B------:R-:W-:Y:S01]  /*1190*/  HMMA.16816.F16 R62, R68.reuse, R72, R62 ;  /* 0x00000048443e723c */ /* 0x040fe2000000083e */
[----:B------:R-:W-:Y:S01]  /*11a0*/  UIADD3.X UR13, UPT, UPT, URZ, UR13, URZ, UP0, !UPT ;  /* 0x0000000dff0d7290 */ /* 0x000fe200087fe4ff */
[----:B------:R-:W-:Y:S01]  /*11b0*/  IMAD R134, R87, 0x40, R118 ;  /* 0x0000004057867824 */ /* 0x000fe200078e0276 */
[----:B------:R-:W-:Y:S01]  /*11c0*/  IADD3 R87, PT, PT, R132, UR4, RZ ;  /* 0x0000000484577c10 */ /* 0x000fe2000fffe0ff */
[----:B------:R-:W-:Y:S01]  /*11d0*/  IMAD.X R165, R138, 0x1, R135, P1 ;  /* 0x000000018aa57824 */ /* 0x000fe200008e0687 */
[----:B------:R-:W-:Y:S02]  /*11e0*/  UIADD3 UR17, UP0, UPT, UR17, 0x1, URZ ;  /* 0x0000000111117890 */ /* 0x000fe4000ff1e0ff */
[----:B------:R-:W-:Y:S01]  /*11f0*/  LDSM.16.M88.4 R100, [R134] ;  /* 0x000000008664783b */ /* 0x000fe20000000200 */
[C---:B------:R-:W-:Y:S01]  /*1200*/  HMMA.16816.F16 R60, R68.reuse, R74, R60 ;  /* 0x0000004a443c723c */ /* 0x040fe2000000083c */
[----:B------:R-:W-:Y:S01]  /*1210*/  UISETP.NE.AND.EX UP1, UPT, UR13, URZ, UPT, UP1 ;  /* 0x000000ff0d00728c */ /* 0x000fe2000bf25310 */
[----:B------:R-:W-:Y:S01]  /*1220*/  IMAD R133, R87, 0x40, R0 ;  /* 0x0000004057857824 */ /* 0x000fe200078e0200 */
[----:B------:R-:W-:Y:S02]  /*1230*/  UIADD3.X UR12, UPT, UPT, URZ, UR12, URZ, UP0, !UPT ;  /* 0x0000000cff0c7290 */ /* 0x000fe400087fe4ff */
[----:B------:R-:W-:Y:S02]  /*1240*/  USEL UR18, UR18, URZ, UP1 ;  /* 0x000000ff12127287 */ /* 0x000fe40008800000 */
[----:B------:R-:W3:Y:S01]  /*1250*/  LDSM.16.M88.2 R86, [R133+0x4000] ;  /* 0x004000008556783b */ /* 0x000ee20000000100 */
[C---:B------:R-:W-:Y:S01]  /*1260*/  HMMA.16816.F16 R58, R68.reuse, R76, R58 ;  /* 0x0000004c443a723c */ /* 0x040fe2000000083a */
[----:B------:R-:W-:Y:S02]  /*1270*/  UISETP.NE.U32.AND UP0, UPT, UR17, 0x3, UPT ;  /* 0x000000031100788c */ /* 0x000fe4000bf05070 */
[----:B------:R-:W-:Y:S01]  /*1280*/  IMAD.U32 R161, RZ, RZ, UR18 ;  /* 0x00000012ffa17e24 */ /* 0x000fe2000f8e00ff */
[----:B-1----:R-:W-:Y:S01]  /*1290*/  UIMAD UR25, UR24, UR25, UR23 ;  /* 0x00000019181972a4 */ /* 0x002fe2000f8e0217 */
[----:B------:R-:W3:Y:S01]  /*12a0*/  LDSM.16.M88.2 R104, [R133+0x4200] ;  /* 0x004200008568783b */ /* 0x000ee20000000100 */
[----:B------:R-:W-:Y:S01]  /*12b0*/  UISETP.NE.AND.EX UP0, UPT, UR12, URZ, UPT, UP0 ;  /* 0x000000ff0c00728c */ /* 0x000fe2000bf05300 */
[----:B----4-:R-:W-:Y:S01]  /*12c0*/  IMAD R150, R161, 0x180, R158 ;  /* 0x00000180a1967824 */ /* 0x010fe200078e029e */
[C---:B------:R-:W-:Y:S01]  /*12d0*/  HMMA.16816.F16 R56, R68.reuse, R78, R56 ;  /* 0x0000004e4438723c */ /* 0x040fe20000000838 */
[----:B------:R-:W-:Y:S02]  /*12e0*/  USHF.L.U32 UR25, UR25, 0x4, URZ ;  /* 0x0000000419197899 */ /* 0x000fe400080006ff */
[----:B------:R-:W3:Y:S01]  /*12f0*/  LDSM.16.M88.2 R106, [R133+0x4400] ;  /* 0x00440000856a783b */ /* 0x000ee20000000100 */
[----:B------:R-:W-:Y:S02]  /*1300*/  USEL UR17, UR17, URZ, UP0 ;  /* 0x000000ff11117287 */ /* 0x000fe40008000000 */
[----:B------:R-:W-:Y:S01]  /*1310*/  USEL UR12, UR12, URZ, UP0 ;  /* 0x000000ff0c0c7287 */ /* 0x000fe20008000000 */
[----:B------:R-:W-:Y:S01]  /*1320*/  MOV R163, UR25 ;  /* 0x0000001900a37c02 */ /* 0x000fe20008000f00 */
[C---:B------:R-:W-:Y:S01]  /*1330*/  HMMA.16816.F16 R54, R68.reuse, R80, R54 ;  /* 0x000000504436723c */ /* 0x040fe20000000836 */
[----:B------:R-:W3:Y:S01]  /*1340*/  LDSM.16.M88.2 R108, [R133+0x4600] ;  /* 0x00460000856c783b */ /* 0x000ee20000000100 */
[----:B------:R-:W-:Y:S01]  /*1350*/  UIMAD UR4, UR17, 0x180, URZ ;  /* 0x00000180110478a4 */ /* 0x000fe2000f8e02ff */
[----:B------:R-:W-:Y:S01]  /*1360*/  LEA R160, P0, R163, R156, 0x3 ;  /* 0x0000009ca3a07211 */ /* 0x000fe200078018ff */
[----:B------:R-:W-:Y:S01]  /*1370*/  IMAD.U32 R161, RZ, RZ, UR25 ;  /* 0x00000019ffa17e24 */ /* 0x000fe2000f8e00ff */
[----:B------:R-:W-:Y:S01]  /*1380*/  LEA R163, R150, UR5, 0x6 ;  /* 0x0000000596a37c11 */ /* 0x000fe2000f8e30ff */
[----:B------:R-:W-:Y:S01]  /*1390*/  UIADD3 UR16, UP0, UPT, UR16, 0x2, URZ ;  /* 0x0000000210107890 */ /* 0x000fe2000ff1e0ff */
[----:B------:R-:W3:Y:S01]  /*13a0*/  LDSM.16.M88.2 R110, [R133+0x4800] ;  /* 0x00480000856e783b */ /* 0x000ee20000000100 */
[C---:B------:R-:W-:Y:S01]  /*13b0*/  HMMA.16816.F16 R52, R68.reuse, R82, R52 ;  /* 0x000000524434723c */ /* 0x040fe20000000834 */
[----:B------:R-:W-:Y:S01]  /*13c0*/  USEL UR13, UR13, URZ, UP1 ;  /* 0x000000ff0d0d7287 */ /* 0x000fe20008800000 */
[----:B------:R-:W-:Y:S01]  /*13d0*/  IADD3 R148, PT, PT, R140, R163, RZ ;  /* 0x000000a38c947210 */ /* 0x000fe20007ffe0ff */
[----:B------:R-:W-:Y:S01]  /*13e0*/  IMAD.SHL.U32 R150, R160, 0x2, RZ ;  /* 0x00000002a0967824 */ /* 0x000fe200078e00ff */
[----:B------:R-:W-:Y:S01]  /*13f0*/  LEA.HI.X R161, R161, R157, RZ, 0x3, P0 ;  /* 0x0000009da1a17211 */ /* 0x000fe200000f1cff */
[----:B------:R-:W3:Y:S01]  /*1400*/  LDSM.16.M88.2 R112, [R133+0x4a00] ;  /* 0x004a00008570783b */ /* 0x000ee20000000100 */
[----:B------:R-:W-:Y:S01]  /*1410*/  IADD3 R162, P0, PT, R137, R154, RZ ;  /* 0x0000009a89a27210 */ /* 0x000fe20007f1e0ff */
[----:B------:R-:W-:Y:S01]  /*1420*/  UIADD3.X UR15, UPT, UPT, URZ, UR15, URZ, UP0, !UPT ;  /* 0x0000000fff0f7290 */ /* 0x000fe200087fe4ff */
[-C--:B------:R-:W-:Y:S01]  /*1430*/  HMMA.16816.F16 R50, R68, R84.reuse, R50 ;  /* 0x000000544432723c */ /* 0x080fe20000000832 */
[----:B------:R-:W-:Y:S01]  /*1440*/  UISETP.GE.U32.AND UP0, UPT, UR16, UR22, UPT ;  /* 0x000000161000728c */ /* 0x000fe2000bf06070 */
[----:B------:R-:W-:Y:S01]  /*1450*/  LOP3.LUT R163, R150, 0x10, RZ, 0xfc, !PT ;  /* 0x0000001096a37812 */ /* 0x000fe200078efcff */
[----:B------:R-:W3:Y:S01]  /*1460*/  LDSM.16.M88.2 R114, [R133+0x4c00] ;  /* 0x004c00008572783b */ /* 0x000ee20000000100 */
[C---:B------:R-:W-:Y:S01]  /*1470*/  SHF.L.U64.HI R152, R160.reuse, 0x1, R161 ;  /* 0x00000001a0987819 */ /* 0x040fe200000102a1 */
[----:B------:R-:W-:Y:S01]  /*1480*/  IMAD R161, R161, UR10, RZ ;  /* 0x0000000aa1a17c24 */ /* 0x000fe2000f8e02ff */
[----:B------:R-:W-:Y:S02]  /*1490*/  UISETP.GE.U32.AND.EX UP0, UPT, UR15, UR19, UPT, UP0 ;  /* 0x000000130f00728c */ /* 0x000fe4000bf06100 */
[C---:B------:R-:W-:Y:S01]  /*14a0*/  HMMA.16816.F16 R48, R88.reuse, R84, R48 ;  /* 0x000000545830723c */ /* 0x040fe20000000830 */
[----:B------:R-:W3:Y:S02]  /*14b0*/  LDSM.16.M88.2 R116, [R133+0x4e00] ;  /* 0x004e00008574783b */ /* 0x000ee40000000100 */
[----:B------:R-:W-:Y:S02]  /*14c0*/  IMAD R150, R160, UR11, R161 ;  /* 0x0000000ba0967c24 */ /* 0x000fe4000f8e02a1 */
[----:B------:R-:W-:Y:S02]  /*14d0*/  IMAD R152, R152, UR10, RZ ;  /* 0x0000000a98987c24 */ /* 0x000fe4000f8e02ff */
[----:B------:R-:W3:Y:S01]  /*14e0*/  LDSM.16.M88.4 R120, [R134+0x400] ;  /* 0x000400008678783b */ /* 0x000ee20000000200 */
[C---:B------:R-:W-:Y:S02]  /*14f0*/  HMMA.16816.F16 R46, R88.reuse, R82, R46 ;  /* 0x00000052582e723c */ /* 0x040fe4000000082e */
[----:B------:R-:W-:Y:S05]  /*1500*/  IMAD R152, R163, UR11, R152 ;  /* 0x0000000ba3987c24 */ /* 0x000fea000f8e0298 */
[----:B------:R-:W1:Y:S01]  /*1510*/  LDSM.16.M88.4 R124, [R134+0x800] ;  /* 0x00080000867c783b */ /* 0x000e620000000200 */
[C---:B------:R-:W-:Y:S07]  /*1520*/  HMMA.16816.F16 R44, R88.reuse, R80, R44 ;  /* 0x00000050582c723c */ /* 0x040fee000000082c */
[----:B------:R-:W1:Y:S01]  /*1530*/  LDSM.16.M88.4 R128, [R134+0xc00] ;  /* 0x000c00008680783b */ /* 0x000e620000000200 */
[C---:B------:R-:W-:Y:S07]  /*1540*/  HMMA.16816.F16 R42, R88.reuse, R78, R42 ;  /* 0x0000004e582a723c */ /* 0x040fee000000082a */
[----:B------:R-:W-:Y:S01]  /*1550*/  @!PT LDS RZ, [RZ] ;  /* 0x00000000fffff984 */ /* 0x000fe20000000800 */
[----:B------:R-:W-:Y:S01]  /*1560*/  @!PT LDS RZ, [RZ] ;  /* 0x00000000fffff984 */ /* 0x000fe20000000800 */
[----:B------:R-:W-:Y:S01]  /*1570*/  @!PT LDS RZ, [RZ] ;  /* 0x00000000fffff984 */ /* 0x000fe20000000800 */
[----:B------:R4:W-:Y:S01]  /*1580*/  LDGSTS.E.BYPASS.LTC128B.128 [R148], desc[UR20][R164.64+0x80] ;  /* 0x00000080a4947fae */ /* 0x0009e2000b981a14 */
[C---:B------:R-:W-:Y:S08]  /*1590*/  HMMA.16816.F16 R40, R88.reuse, R76, R40 ;  /* 0x0000004c5828723c */ /* 0x040ff00000000828 */
[C---:B------:R-:W-:Y:S08]  /*15a0*/  HMMA.16816.F16 R38, R88.reuse, R74, R38 ;  /* 0x0000004a5826723c */ /* 0x040ff00000000826 */
[C---:B------:R-:W-:Y:S08]  /*15b0*/  HMMA.16816.F16 R36, R88.reuse, R72, R36 ;  /* 0x000000485824723c */ /* 0x040ff00000000824 */
[-C--:B------:R-:W-:Y:S08]  /*15c0*/  HMMA.16816.F16 R34, R88, R66.reuse, R34 ;  /* 0x000000425822723c */ /* 0x080ff00000000822 */
[C---:B------:R-:W-:Y:S08]  /*15d0*/  HMMA.16816.F16 R32, R92.reuse, R66, R32 ;  /* 0x000000425c20723c */ /* 0x040ff00000000820 */
[C---:B------:R-:W-:Y:S08]  /*15e0*/  HMMA.16816.F16 R30, R92.reuse, R72, R30 ;  /* 0x000000485c1e723c */ /* 0x040ff0000000081e */
[C---:B------:R-:W-:Y:S08]  /*15f0*/  HMMA.16816.F16 R28, R92.reuse, R74, R28 ;  /* 0x0000004a5c1c723c */ /* 0x040ff0000000081c */
[C---:B------:R-:W-:Y:S08]  /*1600*/  HMMA.16816.F16 R26, R92.reuse, R76, R26 ;  /* 0x0000004c5c1a723c */ /* 0x040ff0000000081a */
[C---:B------:R-:W-:Y:S08]  /*1610*/  HMMA.16816.F16 R24, R92.reuse, R78, R24 ;  /* 0x0000004e5c18723c */ /* 0x040ff00000000818 */
[C---:B------:R-:W-:Y:S08]  /*1620*/  HMMA.16816.F16 R22, R92.reuse, R80, R22 ;  /* 0x000000505c16723c */ /* 0x040ff00000000816 */
[C---:B------:R-:W-:Y:S08]  /*1630*/  HMMA.16816.F16 R20, R92.reuse, R82, R20 ;  /* 0x000000525c14723c */ /* 0x040ff00000000814 */
[-C--:B------:R-:W-:Y:S08]  /*1640*/  HMMA.16816.F16 R18, R92, R84.reuse, R18 ;  /* 0x000000545c12723c */ /* 0x080ff00000000812 */
[C---:B------:R-:W-:Y:S03]  /*1650*/  HMMA.16816.F16 R16, R96.reuse, R84, R16 ;  /* 0x000000546010723c */ /* 0x040fe60000000810 */
[----:B------:R-:W-:Y:S01]  /*1660*/  IMAD.WIDE.U32 R84, R160, UR10, RZ ;  /* 0x0000000aa0547c25 */ /* 0x000fe2000f8e00ff */
[----:B------:R-:W-:Y:S03]  /*1670*/  MOV R160, UR18 ;  /* 0x0000001200a07c02 */ /* 0x000fe60008000f00 */
[----:B------:R-:W-:Y:S01]  /*1680*/  IMAD.IADD R150, R85, 0x1, R150 ;  /* 0x0000000155967824 */ /* 0x000fe200078e0296 */
[C---:B------:R-:W-:Y:S01]  /*1690*/  HMMA.16816.F16 R14, R96.reuse, R82, R14 ;  /* 0x00000052600e723c */ /* 0x040fe2000000080e */
[----:B--2---:R-:W-:Y:S01]  /*16a0*/  MOV R83, UR27 ;  /* 0x0000001b00537c02 */ /* 0x004fe20008000f00 */
[----:B------:R-:W-:Y:S01]  /*16b0*/  IMAD R160, R160, 0x6000, R139 ;  /* 0x00006000a0a07824 */ /* 0x000fe200078e028b */
[C---:B----4-:R-:W-:Y:S01]  /*16c0*/  LEA R164, P1, R84.reuse, UR6, 0x1 ;  /* 0x0000000654a47c11 */ /* 0x050fe2000f8208ff */
[----:B------:R-:W-:Y:S03]  /*16d0*/  IMAD.U32 R82, RZ, RZ, UR26 ;  /* 0x0000001aff527e24 */ /* 0x000fe6000f8e00ff */
[----:B------:R-:W-:Y:S01]  /*16e0*/  LEA.HI.X R161, R84, UR7, R150, 0x1, P1 ;  /* 0x0000000754a17c11 */ /* 0x000fe200088f0c96 */
[C---:B------:R-:W-:Y:S02]  /*16f0*/  HMMA.16816.F16 R12, R96.reuse, R80, R12 ;  /* 0x00000050600c723c */ /* 0x040fe4000000080c */
[----:B------:R-:W-:Y:S01]  /*1700*/  IADD3 R164, P1, PT, R137, R164, RZ ;  /* 0x000000a489a47210 */ /* 0x000fe20007f3e0ff */
[----:B------:R-:W-:Y:S03]  /*1710*/  IMAD.WIDE.U32 R82, R163, UR10, R82 ;  /* 0x0000000aa3527c25 */ /* 0x000fe6000f8e0052 */
[C---:B------:R-:W-:Y:S01]  /*1720*/  IADD3.X R165, PT, PT, R138.reuse, R161, RZ, P1, !PT ;  /* 0x000000a18aa57210 */ /* 0x040fe20000ffe4ff */
[C---:B------:R-:W-:Y:S01]  /*1730*/  IMAD.X R163, R138.reuse, 0x1, R153, P0 ;  /* 0x000000018aa37824 */ /* 0x040fe200000e0699 */
[C---:B------:R-:W-:Y:S02]  /*1740*/  HMMA.16816.F16 R10, R96.reuse, R78, R10 ;  /* 0x0000004e600a723c */ /* 0x040fe4000000080a */
[----:B------:R-:W-:Y:S01]  /*1750*/  IMAD.IADD R161, R145, 0x1, R160 ;  /* 0x0000000191a17824 */ /* 0x000fe200078e02a0 */
[C---:B------:R-:W-:Y:S01]  /*1760*/  IADD3 R78, P2, PT, R137.reuse, R146, RZ ;  /* 0x00000092894e7210 */ /* 0x040fe20007f5e0ff */
[----:B------:R2:W-:Y:S01]  /*1770*/  LDGSTS.E.BYPASS.LTC128B.128 [R148+0x200], desc[UR20][R162.64+0x80] ;  /* 0x00200080a2947fae */ /* 0x0005e2000b981a14 */
[C---:B------:R-:W-:Y:S02]  /*1780*/  IADD3 R80, P0, PT, R137.reuse, R82, RZ ;  /* 0x0000005289507210 */ /* 0x040fe40007f1e0ff */
[C---:B------:R-:W-:Y:S01]  /*1790*/  IADD3.X R79, PT, PT, R138.reuse, R151, RZ, P2, !PT ;  /* 0x000000978a4f7210 */ /* 0x040fe200017fe4ff */
[C---:B------:R-:W-:Y:S02]  /*17a0*/  HMMA.16816.F16 R8, R96.reuse, R76, R8 ;  /* 0x0000004c6008723c */ /* 0x040fe40000000808 */
[C---:B------:R-:W-:Y:S02]  /*17b0*/  IADD3.X R81, PT, PT, R138.reuse, R83, R152, P0, !PT ;  /* 0x000000538a517210 */ /* 0x040fe400007fe498 */
[----:B------:R4:W-:Y:S01]  /*17c0*/  LDGSTS.E.BYPASS.LTC128B.128 [R161+0x4000], desc[UR20][R164.64+0x80] ;  /* 0x04000080a4a17fae */ /* 0x0009e2000b981a14 */
[----:B------:R-:W-:Y:S03]  /*17d0*/  MOV R152, UR4 ;  /* 0x0000000400987c02 */ /* 0x000fe60008000f00 */
[C---:B------:R-:W-:Y:S04]  /*17e0*/  HMMA.16816.F16 R6, R96.reuse, R74, R6 ;  /* 0x0000004a6006723c */ /* 0x040fe80000000806 */
[----:B------:R-:W-:Y:S04]  /*17f0*/  LDGSTS.E.BYPASS.LTC128B.128 [R148+0x400], desc[UR20][R78.64+0x80] ;  /* 0x004000804e947fae */ /* 0x000fe8000b981a14 */
[C---:B------:R-:W-:Y:S02]  /*1800*/  HMMA.16816.F16 R4, R96.reuse, R72, R4 ;  /* 0x000000486004723c */ /* 0x040fe40000000804 */
[C---:B--2---:R-:W-:Y:S06]  /*1810*/  IADD3 R162, P0, PT, R137.reuse, R142, RZ ;  /* 0x0000008e89a27210 */ /* 0x044fec0007f1e0ff */
[----:B------:R-:W-:Y:S02]  /*1820*/  HMMA.16816.F16 R2, R96, R66, R2 ;  /* 0x000000426002723c */ /* 0x000fe40000000802 */
[----:B------:R-:W-:Y:S01]  /*1830*/  IMAD.X R163, R138, 0x1, R149, P0 ;  /* 0x000000018aa37824 */ /* 0x000fe200000e0695 */
[----:B------:R-:W-:Y:S02]  /*1840*/  IADD3 R137, P0, PT, R137, 0x40, RZ ;  /* 0x0000004089897810 */ /* 0x000fe40007f1e0ff */
[----:B----4-:R-:W-:-:S03]  /*1850*/  IADD3 R165, PT, PT, R119, UR4, RZ ;  /* 0x0000000477a57c10 */ /* 0x010fc6000fffe0ff */
[C---:B---3--:R-:W-:Y:S01]  /*1860*/  HMMA.16816.F16 R64, R100.reuse, R86, R64 ;  /* 0x000000566440723c */ /* 0x048fe20000000840 */
[----:B------:R2:W-:Y:S03]  /*1870*/  LDGSTS.E.BYPASS.LTC128B.128 [R148+0x600], desc[UR20][R162.64+0x80] ;  /* 0x00600080a2947fae */ /* 0x0005e6000b981a14 */
[----:B------:R-:W-:Y:S01]  /*1880*/  IMAD R150, R165, 0x40, R144 ;  /* 0x00000040a5967824 */ /* 0x000fe200078e0290 */
[----:B------:R-:W-:Y:S03]  /*1890*/  IADD3.X R138, PT, PT, RZ, R138, RZ, P0, !PT ;  /* 0x0000008aff8a7210 */ /* 0x000fe600007fe4ff */
[C---:B------:R-:W-:Y:S01]  /*18a0*/  HMMA.16816.F16 R62, R100.reuse, R104, R62 ;  /* 0x00000068643e723c */ /* 0x040fe2000000083e */
[----:B------:R3:W-:Y:S07]  /*18b0*/  LDGSTS.E.BYPASS.LTC128B.128 [R161+0x4200], desc[UR20][R80.64+0x80] ;  /* 0x0420008050a17fae */ /* 0x0007ee000b981a14 */
[C---:B------:R-:W-:Y:S01]  /*18c0*/  HMMA.16816.F16 R60, R100.reuse, R106, R60 ;  /* 0x0000006a643c723c */ /* 0x040fe2000000083c */
[----:B------:R-:W0:Y:S07]  /*18d0*/  LDGDEPBAR ;  /* 0x00000000000079af */ /* 0x000e2e0000000000 */
[C---:B------:R-:W-:Y:S02]  /*18e0*/  HMMA.16816.F16 R58, R100.reuse, R108, R58 ;  /* 0x0000006c643a723c */ /* 0x040fe4000000083a */
[----:B--2---:R-:W-:Y:S06]  /*18f0*/  IMAD R148, R152, 0x40, R141 ;  /* 0x0000004098947824 */ /* 0x004fec00078e028d */
[C---:B------:R-:W-:Y:S08]  /*1900*/  HMMA.16816.F16 R56, R100.reuse, R110, R56 ;  /* 0x0000006e6438723c */ /* 0x040ff00000000838 */
[C---:B------:R-:W-:Y:S01]  /*1910*/  HMMA.16816.F16 R54, R100.reuse, R112, R54 ;  /* 0x000000706436723c */ /* 0x040fe20000000836 */
[----:B------:R-:W-:Y:S04]  /*1920*/  DEPBAR.LE SB0, 0x1 ;  /* 0x000080400000791a */ /* 0x000fe80000000000 */
[----:B------:R-:W-:Y:S03]  /*1930*/  BAR.SYNC.DEFER_BLOCKING 0x0 ;  /* 0x0000000000007b1d */ /* 0x000fe60000010000 */
[C---:B------:R-:W-:Y:S08]  /*1940*/  HMMA.16816.F16 R52, R100.reuse, R114, R52 ;  /* 0x000000726434723c */ /* 0x040ff00000000834 */
[-C--:B------:R-:W-:Y:S08]  /*1950*/  HMMA.16816.F16 R50, R100, R116.reuse, R50 ;  /* 0x000000746432723c */ /* 0x080ff00000000832 */
[C---:B------:R-:W-:Y:S08]  /*1960*/  HMMA.16816.F16 R48, R120.reuse, R116, R48 ;  /* 0x000000747830723c */ /* 0x040ff00000000830 */
[C---:B------:R-:W-:Y:S08]  /*1970*/  HMMA.16816.F16 R46, R120.reuse, R114, R46 ;  /* 0x00000072782e723c */ /* 0x040ff0000000082e */
[C---:B------:R-:W-:Y:S08]  /*1980*/  HMMA.16816.F16 R44, R120.reuse, R112, R44 ;  /* 0x00000070782c723c */ /* 0x040ff0000000082c */
[C---:B------:R-:W-:Y:S08]  /*1990*/  HMMA.16816.F16 R42, R120.reuse, R110, R42 ;  /* 0x0000006e782a723c */ /* 0x040ff0000000082a */
[C---:B------:R-:W-:Y:S08]  /*19a0*/  HMMA.16816.F16 R40, R120.reuse, R108, R40 ;  /* 0x0000006c7828723c */ /* 0x040ff00000000828 */
[C---:B------:R-:W-:Y:S01]  /*19b0*/  HMMA.16816.F16 R38, R120.reuse, R106, R38 ;  /* 0x0000006a7826723c */ /* 0x040fe20000000826 */
[----:B------:R4:W5:Y:S07]  /*19c0*/  LDSM.16.M88.4 R68, [R150] ;  /* 0x000000009644783b */ /* 0x00096e0000000200 */
[C---:B------:R-:W-:Y:S01]  /*19d0*/  HMMA.16816.F16 R36, R120.reuse, R104, R36 ;  /* 0x000000687824723c */ /* 0x040fe20000000824 */
[----:B------:R4:W5:Y:S07]  /*19e0*/  LDSM.16.M88.4 R88, [R150+0x400] ;  /* 0x000400009658783b */ /* 0x00096e0000000200 */
[-C--:B------:R-:W-:Y:S01]  /*19f0*/  HMMA.16816.F16 R34, R120, R86.reuse, R34 ;  /* 0x000000567822723c */ /* 0x080fe20000000822 */
[----:B------:R4:W5:Y:S07]  /*1a00*/  LDSM.16.M88.4 R92, [R150+0x800] ;  /* 0x00080000965c783b */ /* 0x00096e0000000200 */
[C---:B-1----:R-:W-:Y:S01]  /*1a10*/  HMMA.16816.F16 R32, R124.reuse, R86, R32 ;  /* 0x000000567c20723c */ /* 0x042fe20000000820 */
[----:B------:R4:W5:Y:S07]  /*1a20*/  LDSM.16.M88.4 R96, [R150+0xc00] ;  /* 0x000c00009660783b */ /* 0x00096e0000000200 */
[C---:B------:R-:W-:Y:S01]  /*1a30*/  HMMA.16816.F16 R30, R124.reuse, R104, R30 ;  /* 0x000000687c1e723c */ /* 0x040fe2000000081e */
[----:B------:R4:W5:Y:S06]  /*1a40*/  LDSM.16.M88.2 R66, [R148+0x4000] ;  /* 0x004000009442783b */ /* 0x00096c0000000100 */
[----:B------:R4:W5:Y:S01]  /*1a50*/  LDSM.16.M88.2 R72, [R148+0x4200] ;  /* 0x004200009448783b */ /* 0x0009620000000100 */
[C---:B------:R-:W-:Y:S05]  /*1a60*/  HMMA.16816.F16 R28, R124.reuse, R106, R28 ;  /* 0x0000006a7c1c723c */ /* 0x040fea000000081c */
[----:B------:R4:W5:Y:S03]  /*1a70*/  LDSM.16.M88.2 R74, [R148+0x4400] ;  /* 0x00440000944a783b */ /* 0x0009660000000100 */
[C---:B------:R-:W-:Y:S03]  /*1a80*/  HMMA.16816.F16 R26, R124.reuse, R108, R26 ;  /* 0x0000006c7c1a723c */ /* 0x040fe6000000081a */
[----:B------:R4:W5:Y:S05]  /*1a90*/  LDSM.16.M88.2 R76, [R148+0x4600] ;  /* 0x00460000944c783b */ /* 0x00096a0000000100 */
[C---:B------:R-:W-:Y:S01]  /*1aa0*/  HMMA.16816.F16 R24, R124.reuse, R110, R24 ;  /* 0x0000006e7c18723c */ /* 0x040fe20000000818 */
[----:B------:R4:W5:Y:S06]  /*1ab0*/  LDSM.16.M88.2 R78, [R148+0x4800] ;  /* 0x00480000944e783b */ /* 0x00096c0000000100 */
[----:B---3--:R4:W5:Y:S01]  /*1ac0*/  LDSM.16.M88.2 R80, [R148+0x4a00] ;  /* 0x004a00009450783b */ /* 0x0089620000000100 */
[C---:B------:R-:W-:Y:S05]  /*1ad0*/  HMMA.16816.F16 R22, R124.reuse, R112, R22 ;  /* 0x000000707c16723c */ /* 0x040fea0000000816 */
[----:B------:R4:W5:Y:S03]  /*1ae0*/  LDSM.16.M88.2 R82, [R148+0x4c00] ;  /* 0x004c00009452783b */ /* 0x0009660000000100 */
[C---:B------:R-:W-:Y:S03]  /*1af0*/  HMMA.16816.F16 R20, R124.reuse, R114, R20 ;  /* 0x000000727c14723c */ /* 0x040fe60000000814 */
[----:B------:R4:W5:Y:S05]  /*1b00*/  LDSM.16.M88.2 R84, [R148+0x4e00] ;  /* 0x004e00009454783b */ /* 0x00096a0000000100 */
        /* <DEDUP_REMOVED lines=8> */
[----:B------:R-:W-:Y:S01]  /*1b90*/  HMMA.16816.F16 R2, R128, R86, R2 ;  /* 0x000000568002723c */ /* 0x000fe20000000802 */
[----:B------:R-:W-:Y:S02]  /*1ba0*/  @!UPT UIADD3 URZ, UPT, UPT, URZ, URZ, URZ ;  /* 0x000000fffffff290 */ /* 0x000fe4000fffe0ff */
[----:B------:R-:W-:Y:S11]  /*1bb0*/  BRA.U !UP0, `(.L_x_1) ;  /* 0xfffffff5085c7547 */ /* 0x000ff6000b83ffff */
[----:B------:R-:W-:-:S04]  /*1bc0*/  UIADD3 UR17, UP0, UPT, UR17, 0x1, URZ ;  /* 0x0000000111117890 */ /* 0x000fc8000ff1e0ff */
[----:B------:R-:W-:Y:S02]  /*1bd0*/  UIADD3.X UR12, UPT, UPT, URZ, UR12, URZ, UP0, !UPT ;  /* 0x0000000cff0c7290 */ /* 0x000fe400087fe4ff */
[----:B------:R-:W-:Y:S02]  /*1be0*/  UIMAD.WIDE.U32 UR18, UR17, -0x55555555, URZ ;  /* 0xaaaaaaab111278a5 */ /* 0x000fe4000f8e00ff */
[----:B------:R-:W-:-:S04]  /*1bf0*/  UIMAD.WIDE.U32 UR10, UR12, -0x55555555, URZ ;  /* 0xaaaaaaab0c0a78a5 */ /* 0x000fc8000f8e00ff */
[----:B------:R-:W-:-:S04]  /*1c00*/  UIMAD.WIDE.U32 UR10, UP0, UR17, -0x55555556, UR10 ;  /* 0xaaaaaaaa110a78a5 */ /* 0x000fc8000f80000a */
[----:B------:R-:W-:Y:S02]  /*1c10*/  UIADD3.X UR7, UPT, UPT, URZ, URZ, URZ, UP0, !UPT ;  /* 0x000000ffff077290 */ /* 0x000fe400087fe4ff */
[----:B------:R-:W-:Y:S01]  /*1c20*/  UIADD3 URZ, UP0, UPT, UR19, UR10, URZ ;  /* 0x0000000a13ff7290 */ /* 0x000fe2000ff1e0ff */
[----:B------:R-:W-:-:S03]  /*1c30*/  UMOV UR6, UR11 ;  /* 0x0000000b00067c82 */ /* 0x000fc60008000000 */
[----:B------:R-:W-:-:S04]  /*1c40*/  UIMAD.WIDE.U32.X UR6, UR12, -0x55555556, UR6, UP0 ;  /* 0xaaaaaaaa0c0678a5 */ /* 0x000fc800080e0406 */
[----:B------:R-:W-:-:S04]  /*1c50*/  USHF.R.U64 UR6, UR6, 0x1, UR7 ;  /* 0x0000000106067899 */ /* 0x000fc80008001207 */
[----:B------:R-:W-:-:S04]  /*1c60*/  UIMAD UR6, UR6, -0x3, UR17 ;  /* 0xfffffffd060678a4 */ /* 0x000fc8000f8e0211 */
[----:B------:R-:W-:-:S12]  /*1c70*/  UIMAD UR12, UR6, 0x180, URZ ;  /* 0x00000180060c78a4 */ /* 0x000fd8000f8e02ff */
.L_x_0:
[----:B------:R-:W2:Y:S01]  /*1c80*/  S2R R0, SR_TID.X ;  /* 0x0000000000007919 */ /* 0x000ea20000002100 */
[C---:B-1---5:R-:W-:Y:S01]  /*1c90*/  HMMA.16816.F16 R64, R68.reuse, R66, R64 ;  /* 0x000000424440723c */ /* 0x062fe20000000840 */
[----:B------:R-:W1:Y:S07]  /*1ca0*/  LDCU.64 UR6, c[0x0][0x390] ;  /* 0x00007200ff0677ac */ /* 0x000e6e0008000a00 */
[C---:B------:R-:W-:Y:S08]  /*1cb0*/  HMMA.16816.F16 R62, R68.reuse, R72, R62 ;  /* 0x00000048443e723c */ /* 0x040ff0000000083e */
[C---:B------:R-:W-:Y:S08]  /*1cc0*/  HMMA.16816.F16 R60, R68.reuse, R74, R60 ;  /* 0x0000004a443c723c */ /* 0x040ff0000000083c */
[----:B------:R-:W-:Y:S01]  /*1cd0*/  HMMA.16816.F16 R58, R68, R76, R58 ;  /* 0x0000004c443a723c */ /* 0x000fe2000000083a */
[C---:B--2---:R-:W-:Y:S01]  /*1ce0*/  LOP3.LUT R119, R0.reuse, 0x1f, RZ, 0xc0, !PT ;  /* 0x0000001f00777812 */ /* 0x044fe200078ec0ff */
[----:B------:R-:W-:-:S06]  /*1cf0*/  IMAD.SHL.U32 R118, R0, 0x4, RZ ;  /* 0x0000000400767824 */ /* 0x000fcc00078e00ff */
[C---:B------:R-:W-:Y:S01]  /*1d00*/  HMMA.16816.F16 R56, R68.reuse, R78, R56 ;  /* 0x0000004e4438723c */ /* 0x040fe20000000838 */
[----:B------:R-:W-:Y:S02]  /*1d10*/  SHF.R.U32.HI R120, RZ, 0x5, R0 ;  /* 0x00000005ff787819 */ /* 0x000fe40000011600 */
[----:B------:R-:W-:Y:S02]  /*1d20*/  SHF.R.U64 R86, R119, 0x1, RZ ;  /* 0x0000000177567819 */ /* 0x000fe400000012ff */
[----:B------:R-:W-:Y:S01]  /*1d30*/  LOP3.LUT R127, R118, 0x7c, RZ, 0xc0, !PT ;  /* 0x0000007c767f7812 */ /* 0x000fe200078ec0ff */
[----:B------:R-:W-:Y:S01]  /*1d40*/  IMAD.SHL.U32 R121, R120, 0x40, RZ ;  /* 0x0000004078797824 */ /* 0x000fe200078e00ff */
[----:B------:R-:W-:Y:S01]  /*1d50*/  LOP3.LUT R86, R86, 0x8, RZ, 0xc0, !PT ;  /* 0x0000000856567812 */ /* 0x000fe200078ec0ff */
[----:B------:R-:W-:Y:S01]  /*1d60*/  HMMA.16816.F16 R54, R68, R80, R54 ;  /* 0x000000504436723c */ /* 0x000fe20000000836 */
[----:B------:R-:W-:Y:S02]  /*1d70*/  LOP3.LUT R122, R0, 0x3e0, RZ, 0xc0, !PT ;  /* 0x000003e0007a7812 */ /* 0x000fe400078ec0ff */
[----:B------:R-:W-:-:S02]  /*1d80*/  LOP3.LUT R121, R121, 0x40, RZ, 0xc0, !PT ;  /* 0x0000004079797812 */ /* 0x000fc400078ec0ff */
[--C-:B------:R-:W-:Y:S02]  /*1d90*/  LOP3.LUT R123, R122, 0x1f, R0.reuse, 0xf8, !PT ;  /* 0x0000001f7a7b7812 */ /* 0x100fe400078ef800 */
[----:B------:R-:W-:Y:S01]  /*1da0*/  LOP3.LUT R124, R121, 0x7, R0, 0xf8, !PT ;  /* 0x00000007797c7812 */ /* 0x000fe200078ef800 */
[C---:B------:R-:W-:Y:S01]  /*1db0*/  HMMA.16816.F16 R52, R68.reuse, R82, R52 ;  /* 0x000000524434723c */ /* 0x040fe20000000834 */
[----:B------:R-:W-:Y:S02]  /*1dc0*/  LOP3.LUT R123, R123, 0x3cf, RZ, 0xc0, !PT ;  /* 0x000003cf7b7b7812 */ /* 0x000fe400078ec0ff */
[----:B------:R-:W-:Y:S01]  /*1dd0*/  LOP3.LUT R118, R118, 0x18, RZ, 0xc0, !PT ;  /* 0x0000001876767812 */ /* 0x000fe200078ec0ff */
[C---:B------:R-:W-:Y:S02]  /*1de0*/  VIADD R128, R124.reuse, UR4 ;  /* 0x000000047c807c36 */ /* 0x040fe40008000000 */
[C---:B------:R-:W-:Y:S01]  /*1df0*/  VIADD R126, R123.reuse, UR4 ;  /* 0x000000047b7e7c36 */ /* 0x040fe20008000000 */
[----:B------:R-:W-:Y:S01]  /*1e00*/  IADD3 R123, PT, PT, R123, UR12, RZ ;  /* 0x0000000c7b7b7c10 */ /* 0x000fe2000fffe0ff */
[----:B------:R-:W-:Y:S01]  /*1e10*/  HMMA.16816.F16 R68, R68, R84, R50 ;  /* 0x000000544444723c */ /* 0x000fe20000000832 */
[----:B------:R-:W-:Y:S01]  /*1e20*/  LOP3.LUT R50, R119, 0x8, RZ, 0xc0, !PT ;  /* 0x0000000877327812 */ /* 0x000fe200078ec0ff */
[----:B------:R-:W-:Y:S01]  /*1e30*/  VIADD R124, R124, UR12 ;  /* 0x0000000c7c7c7c36 */ /* 0x000fe20008000000 */
[----:B------:R-:W2:Y:S03]  /*1e40*/  LDCU UR4, c[0x0][0x370] ;  /* 0x00006e00ff0477ac */ /* 0x000ea60008000800 */
[----:B------:R-:W-:-:S02]  /*1e50*/  IMAD.IADD R125, R127, 0x1, R50 ;  /* 0x000000017f7d7824 */ /* 0x000fc400078e0232 */
[----:B------:R-:W-:Y:S01]  /*1e60*/  IMAD.IADD R127, R127, 0x1, R86 ;  /* 0x000000017f7f7824 */ /* 0x000fe200078e0256 */
[----:B------:R-:W-:Y:S02]  /*1e70*/  HMMA.16816.F16 R70, R88, R84, R48 ;  /* 0x000000545846723c */ /* 0x000fe40000000830 */
[----:B------:R-:W-:Y:S01]  /*1e80*/  SHF.L.U32 R125, R125, 0x1, RZ ;  /* 0x000000017d7d7819 */ /* 0x000fe200000006ff */
[----:B------:R-:W-:-:S03]  /*1e90*/  IMAD.SHL.U32 R127, R127, 0x2, RZ ;  /* 0x000000027f7f7824 */ /* 0x000fc600078e00ff */
[----:B------:R-:W-:Y:S02]  /*1ea0*/  LOP3.LUT R125, R125, 0x30, RZ, 0xc0, !PT ;  /* 0x000000307d7d7812 */ /* 0x000fe400078ec0ff */
[----:B------:R-:W-:Y:S01]  /*1eb0*/  LOP3.LUT R127, R127, 0x30, RZ, 0xc0, !PT ;  /* 0x000000307f7f7812 */ /* 0x000fe200078ec0ff */
[----:B------:R-:W-:Y:S01]  /*1ec0*/  HMMA.16816.F16 R40, R88, R76, R40 ;  /* 0x0000004c5828723c */ /* 0x000fe20000000828 */
[C---:B------:R-:W-:Y:S01]  /*1ed0*/  LOP3.LUT R51, R125.reuse, 0x20, RZ, 0x3c, !PT ;  /* 0x000000207d337812 */ /* 0x040fe200078e3cff */
[----:B------:R-:W-:Y:S01]  /*1ee0*/  VIADD R125, R125, UR5 ;  /* 0x000000057d7d7c36 */ /* 0x000fe20008000000 */
[----:B------:R-:W-:Y:S01]  /*1ef0*/  LOP3.LUT R49, R127, 0x20, RZ, 0x3c, !PT ;  /* 0x000000207f317812 */ /* 0x000fe200078e3cff */
[----:B--2---:R-:W-:Y:S01]  /*1f00*/  UIMAD UR4, UR24, UR4, UR23 ;  /* 0x00000004180472a4 */ /* 0x004fe2000f8e0217 */
[----:B------:R-:W-:-:S03]  /*1f10*/  IADD3 R51, PT, PT, R51, UR5, RZ ;  /* 0x0000000533337c10 */ /* 0x000fc6000fffe0ff */
[----:B------:R-:W-:Y:S01]  /*1f20*/  VIADD R49, R49, UR5 ;  /* 0x0000000531317c36 */ /* 0x000fe20008000000 */
[----:B------:R-:W-:Y:S01]  /*1f30*/  HMMA.16816.F16 R26, R92, R76, R26 ;  /* 0x0000004c5c1a723c */ /* 0x000fe2000000081a */
[----:B------:R-:W-:Y:S01]  /*1f40*/  IMAD R128, R128, 0x40, R51 ;  /* 0x0000004080807824 */ /* 0x000fe200078e0233 */
[----:B------:R-:W-:Y:S01]  /*1f50*/  USHF.L.U32 UR4, UR4, 0x4, URZ ;  /* 0x0000000404047899 */ /* 0x000fe200080006ff */
[----:B------:R-:W-:-:S03]  /*1f60*/  IMAD R126, R126, 0x40, R49 ;  /* 0x000000407e7e7824 */ /* 0x000fc600078e0231 */
[----:B------:R-:W-:Y:S01]  /*1f70*/  LDSM.16.M88.2 R112, [R128+0x4200] ;  /* 0x004200008070783b */ /* 0x000fe20000000100 */
[----:B------:R-:W-:Y:S01]  /*1f80*/  UIMAD.WIDE.U32 UR10, UR4, 0x8, URZ ;  /* 0x00000008040a78a5 */ /* 0x000fe2000f8e00ff */
[----:B------:R-:W-:Y:S01]  /*1f90*/  HMMA.16816.F16 R76, R96, R76, R8 ;  /* 0x0000004c604c723c */ /* 0x000fe20000000808 */
[----:B------:R-:W-:Y:S01]  /*1fa0*/  VIADD R8, R127, UR5 ;  /* 0x000000057f087c36 */ /* 0x000fe20008000000 */
[----:B------:R-:W2:Y:S01]  /*1fb0*/  LDSM.16.M88.4 R48, [R126] ;  /* 0x000000007e30783b */ /* 0x000ea20000000200 */
[----:B------:R-:W-:Y:S02]  /*1fc0*/  LEA R127, R124, R125, 0x6 ;  /* 0x0000007d7c7f7211 */ /* 0x000fe400078e30ff */
[----:B------:R-:W-:Y:S01]  /*1fd0*/  IMAD R125, R123, 0x40, R8 ;  /* 0x000000407b7d7824 */ /* 0x000fe200078e0208 */
[----:B------:R-:W3:Y:S01]  /*1fe0*/  LDSM.16.M88.2 R110, [R128+0x4400] ;  /* 0x00440000806e783b */ /* 0x000ee20000000100 */
[----:B------:R-:W-:Y:S01]  /*1ff0*/  IMAD.U32 R130, RZ, RZ, UR10 ;  /* 0x0000000aff827e24 */ /* 0x000fe2000f8e00ff */
[C---:B------:R-:W-:Y:S01]  /*2000*/  HMMA.16816.F16 R42, R88.reuse, R78, R42 ;  /* 0x0000004e582a723c */ /* 0x040fe2000000082a */
[----:B------:R-:W-:Y:S01]  /*2010*/  IMAD.U32 R131, RZ, RZ, UR11 ;  /* 0x0000000bff837e24 */ /* 0x000fe2000f8e00ff */
[----:B------:R-:W5:Y:S01]  /*2020*/  LDSM.16.M88.2 R108, [R128+0x4600] ;  /* 0x00460000806c783b */ /* 0x000f620000000100 */
[----:B----4-:R-:W-:Y:S01]  /*2030*/  MOV R150, UR10 ;  /* 0x0000000a00967c02 */ /* 0x010fe20008000f00 */
[----:B------:R-:W-:Y:S01]  /*2040*/  IMAD.U32 R151, RZ, RZ, UR11 ;  /* 0x0000000bff977e24 */ /* 0x000fe2000f8e00ff */
[----:B------:R-:W-:Y:S01]  /*2050*/  MOV R146, UR10 ;  /* 0x0000000a00927c02 */ /* 0x000fe20008000f00 */
[----:B------:R-:W4:Y:S01]  /*2060*/  LDSM.16.M88.2 R106, [R128+0x4800] ;  /* 0x00480000806a783b */ /* 0x000f220000000100 */
[----:B------:R-:W-:Y:S01]  /*2070*/  IMAD.U32 R148, RZ, RZ, UR10 ;  /* 0x0000000aff947e24 */ /* 0x000fe2000f8e00ff */
[C---:B------:R-:W-:Y:S01]  /*2080*/  HMMA.16816.F16 R38, R88.reuse, R74, R38 ;  /* 0x0000004a5826723c */ /* 0x040fe20000000826 */
[----:B------:R-:W-:Y:S01]  /*2090*/  IMAD.U32 R149, RZ, RZ, UR11 ;  /* 0x0000000bff957e24 */ /* 0x000fe2000f8e00ff */
[----:B------:R-:W1:Y:S01]  /*20a0*/  LDSM.16.M88.2 R104, [R128+0x4a00] ;  /* 0x004a00008068783b */ /* 0x000e620000000100 */
[----:B------:R-:W-:Y:S01]  /*20b0*/  IMAD.U32 R147, RZ, RZ, UR11 ;  /* 0x0000000bff937e24 */ /* 0x000fe2000f8e00ff */
[----:B------:R-:W-:Y:S01]  /*20c0*/  MOV R140, UR10 ;  /* 0x0000000a008c7c02 */ /* 0x000fe20008000f00 */
[----:B------:R-:W-:Y:S01]  /*20d0*/  IMAD.U32 R142, RZ, RZ, UR10 ;  /* 0x0000000aff8e7e24 */ /* 0x000fe2000f8e00ff */
[----:B------:R-:W1:Y:S01]  /*20e0*/  LDSM.16.M88.2 R102, [R128+0x4c00] ;  /* 0x004c00008066783b */ /* 0x000e620000000100 */
[----:B------:R-:W-:Y:S01]  /*20f0*/  IMAD.U32 R143, RZ, RZ, UR11 ;  /* 0x0000000bff8f7e24 */ /* 0x000fe2000f8e00ff */
[-C--:B------:R-:W-:Y:S01]  /*2100*/  HMMA.16816.F16 R36, R88, R72.reuse, R36 ;  /* 0x000000485824723c */ /* 0x080fe20000000824 */
[----:B------:R-:W-:Y:S01]  /*2110*/  IMAD.U32 R129, RZ, RZ, UR11 ;  /* 0x0000000bff817e24 */ /* 0x000fe2000f8e00ff */
[----:B------:R-:W1:Y:S01]  /*2120*/  LDSM.16.M88.2 R114, [R128+0x4000] ;  /* 0x004000008072783b */ /* 0x000e620000000100 */
[----:B------:R-:W-:Y:S01]  /*2130*/  IMAD.U32 R134, RZ, RZ, UR10 ;  /* 0x0000000aff867e24 */ /* 0x000fe2000f8e00ff */
[----:B------:R-:W-:Y:S01]  /*2140*/  MOV R136, UR10 ;  /* 0x0000000a00887c02 */ /* 0x000fe20008000f00 */
[----:B------:R-:W-:Y:S01]  /*2150*/  IMAD.U32 R135, RZ, RZ, UR11 ;  /* 0x0000000bff877e24 */ /* 0x000fe2000f8e00ff */
[----:B------:R2:W1:Y:S01]  /*2160*/  LDSM.16.M88.2 R100, [R128+0x4e00] ;  /* 0x004e00008064783b */ /* 0x0004620000000100 */
[----:B------:R-:W-:Y:S01]  /*2170*/  MOV R132, UR10 ;  /* 0x0000000a00847c02 */ /* 0x000fe20008000f00 */
[----:B------:R-:W-:Y:S01]  /*2180*/  HMMA.16816.F16 R30, R92, R72, R30 ;  /* 0x000000485c1e723c */ /* 0x000fe2000000081e */
[----:B------:R-:W-:Y:S01]  /*2190*/  IMAD.U32 R141, RZ, RZ, UR11 ;  /* 0x0000000bff8d7e24 */ /* 0x000fe2000f8e00ff */
[----:B------:R-:W-:Y:S01]  /*21a0*/  MOV R144, UR10 ;  /* 0x0000000a00907c02 */ /* 0x000fe20008000f00 */
[----:B------:R-:W-:-:S02]  /*21b0*/  IMAD.U32 R138, RZ, RZ, UR10 ;  /* 0x0000000aff8a7e24 */ /* 0x000fc4000f8e00ff */
[----:B------:R-:W-:Y:S02]  /*21c0*/  IMAD.U32 R139, RZ, RZ, UR11 ;  /* 0x0000000bff8b7e24 */ /* 0x000fe4000f8e00ff */
[----:B------:R-:W-:Y:S01]  /*21d0*/  IMAD.U32 R137, RZ, RZ, UR11 ;  /* 0x0000000bff897e24 */ /* 0x000fe2000f8e00ff */
[----:B------:R-:W-:Y:S01]  /*21e0*/  HMMA.16816.F16 R28, R92, R74, R28 ;  /* 0x0000004a5c1c723c */ /* 0x000fe2000000081c */
[----:B------:R-:W-:Y:S02]  /*21f0*/  IMAD.U32 R133, RZ, RZ, UR11 ;  /* 0x0000000bff857e24 */ /* 0x000fe4000f8e00ff */
[----:B------:R-:W-:-:S05]  /*2200*/  IMAD.U32 R145, RZ, RZ, UR11 ;  /* 0x0000000bff917e24 */ /* 0x000fca000f8e00ff */
[----:B------:R-:W-:Y:S01]  /*2210*/  HMMA.16816.F16 R24, R92, R78, R24 ;  /* 0x0000004e5c18723c */ /* 0x000fe20000000818 */
[----:B--2---:R-:W-:-:S07]  /*2220*/  MOV R128, UR10 ;  /* 0x0000000a00807c02 */ /* 0x004fce0008000f00 */
[C---:B------:R-:W-:Y:S08]  /*2230*/  HMMA.16816.F16 R86, R88.reuse, R82, R46 ;  /* 0x000000525856723c */ /* 0x040ff0000000082e */
[----:B------:R-:W-:Y:S01]  /*2240*/  HMMA.16816.F16 R116, R88, R80, R44 ;  /* 0x000000505874723c */ /* 0x000fe2000000082c */
[----:B------:R-:W-:Y:S07]  /*2250*/  LDSM.16.M88.4 R44, [R126+0x400] ;  /* 0x000400007e2c783b */ /* 0x000fee0000000200 */
[C---:B------:R-:W-:Y:S01]  /*2260*/  HMMA.16816.F16 R78, R96.reuse, R78, R10 ;  /* 0x0000004e604e723c */ /* 0x040fe2000000080a */
[----:B------:R-:W-:Y:S07]  /*2270*/  LDSM.16.M88.4 R8, [R126+0xc00] ;  /* 0x000c00007e08783b */ /* 0x000fee0000000200 */
[C---:B------:R-:W-:Y:S08]  /*2280*/  HMMA.16816.F16 R74, R96.reuse, R74, R6 ;  /* 0x0000004a604a723c */ /* 0x040ff00000000806 */
[----:B------:R-:W-:Y:S01]  /*2290*/  HMMA.16816.F16 R72, R96, R72, R4 ;  /* 0x000000486048723c */ /* 0x000fe20000000804 */
[----:B------:R2:W1:Y:S01]  /*22a0*/  LDSM.16.M88.4 R4, [R126+0x800] ;  /* 0x000800007e04783b */ /* 0x0004620000000200 */
[----:B------:R-:W-:-:S06]  /*22b0*/  DEPBAR.LE SB0, 0x0 ;  /* 0x000080000000791a */ /* 0x000fcc0000000000 */
[C---:B------:R-:W-:Y:S08]  /*22c0*/  HMMA.16816.F16 R32, R92.reuse, R66, R32 ;  /* 0x000000425c20723c */ /* 0x040ff00000000820 */
[C---:B------:R-:W-:Y:S08]  /*22d0*/  HMMA.16816.F16 R22, R92.reuse, R80, R22 ;  /* 0x000000505c16723c */ /* 0x040ff00000000816 */
[----:B------:R-:W-:Y:S01]  /*22e0*/  HMMA.16816.F16 R20, R92, R82, R20 ;  /* 0x000000525c14723c */ /* 0x000fe20000000814 */
[----:B--2---:R-:W-:-:S07]  /*22f0*/  IMAD.U32 R126, RZ, RZ, UR10 ;  /* 0x0000000aff7e7e24 */ /* 0x004fce000f8e00ff */
[----:B------:R-:W-:Y:S01]  /*2300*/  HMMA.16816.F16 R92, R92, R84, R18 ;  /* 0x000000545c5c723c */ /* 0x000fe20000000812 */
[----:B------:R-:W-:Y:S07]  /*2310*/  BAR.SYNC.DEFER_BLOCKING 0x0 ;  /* 0x0000000000007b1d */ /* 0x000fee0000010000 */
[----:B------:R-:W-:Y:S08]  /*2320*/  HMMA.16816.F16 R34, R88, R66, R34 ;  /* 0x000000425822723c */ /* 0x000ff00000000822 */
[C---:B------:R-:W-:Y:S08]  /*2330*/  HMMA.16816.F16 R84, R96.reuse, R84, R16 ;  /* 0x000000546054723c */ /* 0x040ff00000000810 */
[C---:B------:R-:W-:Y:S01]  /*2340*/  HMMA.16816.F16 R82, R96.reuse, R82, R14 ;  /* 0x000000526052723c */ /* 0x040fe2000000080e */
[----:B------:R-:W-:Y:S04]  /*2350*/  LDSM.16.M88.2 R94, [R127+0x4400] ;  /* 0x004400007f5e783b */ /* 0x000fe80000000100 */
[----:B------:R-:W-:Y:S03]  /*2360*/  LDSM.16.M88.2 R90, [R127+0x4600] ;  /* 0x004600007f5a783b */ /* 0x000fe60000000100 */
[C---:B------:R-:W-:Y:S01]  /*2370*/  HMMA.16816.F16 R80, R96.reuse, R80, R12 ;  /* 0x000000506050723c */ /* 0x040fe2000000080c */
[----:B------:R-:W-:Y:S04]  /*2380*/  LDSM.16.M88.4 R12, [R125] ;  /* 0x000000007d0c783b */ /* 0x000fe80000000200 */
[----:B------:R-:W-:Y:S03]  /*2390*/  LDSM.16.M88.2 R88, [R127+0x4800] ;  /* 0x004800007f58783b */ /* 0x000fe60000000100 */
[----:B------:R-:W-:Y:S01]  /*23a0*/  HMMA.16816.F16 R2, R96, R66, R2 ;  /* 0x000000426002723c */ /* 0x000fe20000000802 */
[----:B------:R-:W2:Y:S04]  /*23b0*/  LDSM.16.M88.2 R96, [R127+0x4200] ;  /* 0x004200007f60783b */ /* 0x000ea80000000100 */
[----:B------:R-:W2:Y:S03]  /*23c0*/  LDSM.16.M88.2 R66, [R127+0x4a00] ;  /* 0x004a00007f42783b */ /* 0x000ea60000000100 */
[C---:B------:R-:W-:Y:S01]  /*23d0*/  HMMA.16816.F16 R62, R48.reuse, R112, R62 ;  /* 0x00000070303e723c */ /* 0x040fe2000000083e */
[----:B------:R-:W-:Y:S04]  /*23e0*/  LDSM.16.M88.2 R98, [R127+0x4000] ;  /* 0x004000007f62783b */ /* 0x000fe80000000100 */
[----:B------:R-:W-:Y:S03]  /*23f0*/  LDSM.16.M88.4 R16, [R125+0x400] ;  /* 0x000400007d10783b */ /* 0x000fe60000000200 */
[C---:B---3--:R-:W-:Y:S08]  /*2400*/  HMMA.16816.F16 R60, R48.reuse, R110, R60 ;  /* 0x0000006e303c723c */ /* 0x048ff0000000083c */
[C---:B-----5:R-:W-:Y:S08]  /*2410*/  HMMA.16816.F16 R58, R48.reuse, R108, R58 ;  /* 0x0000006c303a723c */ /* 0x060ff0000000083a */
[C---:B----4-:R-:W-:Y:S08]  /*2420*/  HMMA.16816.F16 R56, R48.reuse, R106, R56 ;  /* 0x0000006a3038723c */ /* 0x050ff00000000838 */
[C---:B-1----:R-:W-:Y:S08]  /*2430*/  HMMA.16816.F16 R54, R48.reuse, R104, R54 ;  /* 0x000000683036723c */ /* 0x042ff00000000836 */
[C---:B------:R-:W-:Y:S08]  /*2440*/  HMMA.16816.F16 R52, R48.reuse, R102, R52 ;  /* 0x000000663034723c */ /* 0x040ff00000000834 */
[C---:B------:R-:W-:Y:S08]  /*2450*/  HMMA.16816.F16 R64, R48.reuse, R114, R64 ;  /* 0x000000723040723c */ /* 0x040ff00000000840 */
[----:B------:R-:W-:Y:S01]  /*2460*/  HMMA.16816.F16 R68, R48, R100, R68 ;  /* 0x000000643044723c */ /* 0x000fe20000000844 */
[----:B------:R-:W1:Y:S04]  /*2470*/  LDSM.16.M88.2 R50, [R127+0x4c00] ;  /* 0x004c00007f32783b */ /* 0x000e680000000100 */
[----:B------:R3:W4:Y:S03]  /*2480*/  LDSM.16.M88.2 R48, [R127+0x4e00] ;  /* 0x004e00007f30783b */ /* 0x0007260000000100 */
[C---:B------:R-:W-:Y:S08]  /*2490*/  HMMA.16816.F16 R30, R4.reuse, R112, R30 ;  /* 0x00000070041e723c */ /* 0x040ff0000000081e */
[C---:B------:R-:W-:Y:S08]  /*24a0*/  HMMA.16816.F16 R28, R4.reuse, R110, R28 ;  /* 0x0000006e041c723c */ /* 0x040ff0000000081c */
[----:B------:R-:W-:Y:S01]  /*24b0*/  HMMA.16816.F16 R26, R4, R108, R26 ;  /* 0x0000006c041a723c */ /* 0x000fe2000000081a */
[----:B---3--:R-:W-:-:S07]  /*24c0*/  IMAD.U32 R127, RZ, RZ, UR11 ;  /* 0x0000000bff7f7e24 */ /* 0x008fce000f8e00ff */
[C---:B------:R-:W-:Y:S08]  /*24d0*/  HMMA.16816.F16 R24, R4.reuse, R106, R24 ;  /* 0x0000006a0418723c */ /* 0x040ff00000000818 */
[C---:B------:R-:W-:Y:S08]  /*24e0*/  HMMA.16816.F16 R22, R4.reuse, R104, R22 ;  /* 0x000000680416723c */ /* 0x040ff00000000816 */
[C---:B------:R-:W-:Y:S08]  /*24f0*/  HMMA.16816.F16 R20, R4.reuse, R102, R20 ;  /* 0x000000660414723c */ /* 0x040ff00000000814 */
[C---:B------:R-:W-:Y:S08]  /*2500*/  HMMA.16816.F16 R32, R4.reuse, R114, R32 ;  /* 0x000000720420723c */ /* 0x040ff00000000820 */
[----:B------:R-:W-:Y:S08]  /*2510*/  HMMA.16816.F16 R4, R4, R100, R92 ;  /* 0x000000640404723c */ /* 0x000ff0000000085c */
[C---:B------:R-:W-:Y:S08]  /*2520*/  HMMA.16816.F16 R36, R44.reuse, R112, R36 ;  /* 0x000000702c24723c */ /* 0x040ff00000000824 */
[C---:B------:R-:W-:Y:S08]  /*2530*/  HMMA.16816.F16 R38, R44.reuse, R110, R38 ;  /* 0x0000006e2c26723c */ /* 0x040ff00000000826 */
[C---:B------:R-:W-:Y:S08]  /*2540*/  HMMA.16816.F16 R40, R44.reuse, R108, R40 ;  /* 0x0000006c2c28723c */ /* 0x040ff00000000828 */
        /* <DEDUP_REMOVED lines=13> */
[----:B------:R-:W-:-:S05]  /*2620*/  LOP3.LUT R9, R0, 0x8, RZ, 0xc0, !PT ;  /* 0x0000000800097812 */ /* 0x000fca00078ec0ff */
[----:B------:R-:W-:Y:S02]  /*2630*/  IMAD.IADD R9, R118, 0x1, R9 ;  /* 0x0000000176097824 */ /* 0x000fe400078e0209 */
[C---:B--2---:R-:W-:Y:S08]  /*2640*/  HMMA.16816.F16 R62, R12.reuse, R96, R62 ;  /* 0x000000600c3e723c */ /* 0x044ff0000000083e */
[C---:B------:R-:W-:Y:S08]  /*2650*/  HMMA.16816.F16 R60, R12.reuse, R94, R60 ;  /* 0x0000005e0c3c723c */ /* 0x040ff0000000083c */
[C---:B------:R-:W-:Y:S08]  /*2660*/  HMMA.16816.F16 R58, R12.reuse, R90, R58 ;  /* 0x0000005a0c3a723c */ /* 0x040ff0000000083a */
[C---:B------:R-:W-:Y:S08]  /*2670*/  HMMA.16816.F16 R56, R12.reuse, R88, R56 ;  /* 0x000000580c38723c */ /* 0x040ff00000000838 */
[C---:B------:R-:W-:Y:S08]  /*2680*/  HMMA.16816.F16 R54, R12.reuse, R66, R54 ;  /* 0x000000420c36723c */ /* 0x040ff00000000836 */
[C---:B-1----:R-:W-:Y:S08]  /*2690*/  HMMA.16816.F16 R52, R12.reuse, R50, R52 ;  /* 0x000000320c34723c */ /* 0x042ff00000000834 */
[C---:B------:R-:W-:Y:S08]  /*26a0*/  HMMA.16816.F16 R64, R12.reuse, R98, R64 ;  /* 0x000000620c40723c */ /* 0x040ff00000000840 */
[----:B----4-:R-:W-:Y:S01]  /*26b0*/  HMMA.16816.F16 R68, R12, R48, R68 ;  /* 0x000000300c44723c */ /* 0x010fe20000000844 */
[----:B------:R-:W-:-:S02]  /*26c0*/  SHF.R.U32.HI R13, RZ, 0x1, R0 ;  /* 0x00000001ff0d7819 */ /* 0x000fc40000011600 */
[----:B------:R-:W-:Y:S02]  /*26d0*/  LEA R12, R9, 0x20, 0x1 ;  /* 0x00000020090c7811 */ /* 0x000fe400078e08ff */
[----:B------:R-:W-:Y:S01]  /*26e0*/  LOP3.LUT R13, R13, 0x8, RZ, 0xc0, !PT ;  /* 0x000000080d0d7812 */ /* 0x000fe200078ec0ff */
[----:B------:R-:W1:Y:S01]  /*26f0*/  LDSM.16.M88.4 R8, [R125+0x800] ;  /* 0x000800007d08783b */ /* 0x000e620000000200 */
[----:B------:R-:W-:Y:S01]  /*2700*/  LOP3.LUT R12, R12, 0x30, RZ, 0xc0, !PT ;  /* 0x000000300c0c7812 */ /* 0x000fe200078ec0ff */
[----:B------:R-:W-:Y:S02]  /*2710*/  HMMA.16816.F16 R80, R16, R96, R36 ;  /* 0x000000601050723c */ /* 0x000fe40000000824 */
[----:B------:R-:W-:Y:S01]  /*2720*/  IMAD.IADD R13, R118, 0x1, R13 ;  /* 0x00000001760d7824 */ /* 0x000fe200078e020d */
[----:B------:R-:W-:-:S04]  /*2730*/  IADD3 R15, PT, PT, R12, UR5, RZ ;  /* 0x000000050c0f7c10 */ /* 0x000fc8000fffe0ff */
[----:B------:R-:W-:Y:S01]  /*2740*/  LEA R13, R13, 0x20, 0x1 ;  /* 0x000000200d0d7811 */ /* 0x000fe200078e08ff */
[----:B------:R-:W-:Y:S01]  /*2750*/  IMAD R124, R124, 0x40, R15 ;  /* 0x000000407c7c7824 */ /* 0x000fe200078e020f */
[C---:B------:R-:W-:Y:S02]  /*2760*/  HMMA.16816.F16 R82, R16.reuse, R94, R38 ;  /* 0x0000005e1052723c */ /* 0x040fe40000000826 */
[----:B------:R-:W-:Y:S02]  /*2770*/  LOP3.LUT R13, R13, 0x30, RZ, 0xc0, !PT ;  /* 0x000000300d0d7812 */ /* 0x000fe400078ec0ff */
[----:B------:R-:W-:Y:S03]  /*2780*/  LDSM.16.M88.2 R102, [R124+0x4200] ;  /* 0x004200007c66783b */ /* 0x000fe60000000100 */
[----:B------:R-:W-:Y:S01]  /*2790*/  VIADD R36, R13, UR5 ;  /* 0x000000050d247c36 */ /* 0x000fe20008000000 */
[----:B------:R-:W-:Y:S01]  /*27a0*/  HMMA.16816.F16 R84, R16, R90, R40 ;  /* 0x0000005a1054723c */ /* 0x000fe20000000828 */
[----:B------:R-:W2:Y:S02]  /*27b0*/  LDSM.16.M88.4 R12, [R125+0xc00] ;  /* 0x000c00007d0c783b */ /* 0x000ea40000000200 */
[----:B------:R-:W-:-:S02]  /*27c0*/  IMAD R123, R123, 0x40, R36 ;  /* 0x000000407b7b7824 */ /* 0x000fc400078e0224 */
[----:B------:R-:W-:Y:S03]  /*27d0*/  LDSM.16.M88.2 R100, [R124+0x4400] ;  /* 0x004400007c64783b */ /* 0x000fe60000000100 */
[C---:B------:R-:W-:Y:S01]  /*27e0*/  HMMA.16816.F16 R92, R16.reuse, R88, R42 ;  /* 0x00000058105c723c */ /* 0x040fe2000000082a */
[----:B------:R-:W3:Y:S04]  /*27f0*/  LDSM.16.M88.4 R36, [R123] ;  /* 0x000000007b24783b */ /* 0x000ee80000000200 */
[----:B------:R-:W4:Y:S03]  /*2800*/  LDSM.16.M88.2 R112, [R124+0x4600] ;  /* 0x004600007c70783b */ /* 0x000f260000000100 */
[C---:B------:R-:W-:Y:S01]  /*2810*/  HMMA.16816.F16 R116, R16.reuse, R66, R116 ;  /* 0x000000421074723c */ /* 0x040fe20000000874 */
[----:B------:R-:W5:Y:S04]  /*2820*/  LDSM.16.M88.2 R110, [R124+0x4800] ;  /* 0x004800007c6e783b */ /* 0x000f680000000100 */
[----:B------:R-:W5:Y:S03]  /*2830*/  LDSM.16.M88.2 R108, [R124+0x4a00] ;  /* 0x004a00007c6c783b */ /* 0x000f660000000100 */
[C---:B------:R-:W-:Y:S01]  /*2840*/  HMMA.16816.F16 R86, R16.reuse, R50, R86 ;  /* 0x000000321056723c */ /* 0x040fe20000000856 */
[----:B------:R-:W5:Y:S04]  /*2850*/  LDSM.16.M88.2 R106, [R124+0x4c00] ;  /* 0x004c00007c6a783b */ /* 0x000f680000000100 */
[----:B------:R-:W5:Y:S03]  /*2860*/  LDSM.16.M88.2 R114, [R124+0x4000] ;  /* 0x004000007c72783b */ /* 0x000f660000000100 */
[C---:B------:R-:W-:Y:S01]  /*2870*/  HMMA.16816.F16 R70, R16.reuse, R48, R70 ;  /* 0x000000301046723c */ /* 0x040fe20000000846 */
[----:B------:R-:W5:Y:S04]  /*2880*/  LDSM.16.M88.2 R104, [R124+0x4e00] ;  /* 0x004e00007c68783b */ /* 0x000f680000000100 */
[----:B------:R-:W-:Y:S03]  /*2890*/  LDSM.16.M88.4 R40, [R123+0x400] ;  /* 0x000400007b28783b */ /* 0x000fe60000000200 */
[----:B------:R-:W-:Y:S01]  /*28a0*/  HMMA.16816.F16 R34, R16, R98, R34 ;  /* 0x000000621022723c */ /* 0x000fe20000000822 */
[----:B------:R-:W5:Y:S07]  /*28b0*/  LDSM.16.M88.4 R16, [R123+0x800] ;  /* 0x000800007b10783b */ /* 0x000f6e0000000200 */
[C---:B-1----:R-:W-:Y:S08]  /*28c0*/  HMMA.16816.F16 R30, R8.reuse, R96, R30 ;  /* 0x00000060081e723c */ /* 0x042ff0000000081e */
[C---:B------:R-:W-:Y:S08]  /*28d0*/  HMMA.16816.F16 R28, R8.reuse, R94, R28 ;  /* 0x0000005e081c723c */ /* 0x040ff0000000081c */
[C---:B------:R-:W-:Y:S08]  /*28e0*/  HMMA.16816.F16 R26, R8.reuse, R90, R26 ;  /* 0x0000005a081a723c */ /* 0x040ff0000000081a */
[C---:B------:R-:W-:Y:S08]  /*28f0*/  HMMA.16816.F16 R24, R8.reuse, R88, R24 ;  /* 0x000000580818723c */ /* 0x040ff00000000818 */
[C---:B------:R-:W-:Y:S08]  /*2900*/  HMMA.16816.F16 R22, R8.reuse, R66, R22 ;  /* 0x000000420816723c */ /* 0x040ff00000000816 */
[C---:B------:R-:W-:Y:S08]  /*2910*/  HMMA.16816.F16 R20, R8.reuse, R50, R20 ;  /* 0x000000320814723c */ /* 0x040ff00000000814 */
[C---:B------:R-:W-:Y:S08]  /*2920*/  HMMA.16816.F16 R32, R8.reuse, R98, R32 ;  /* 0x000000620820723c */ /* 0x040ff00000000820 */
[----:B------:R-:W-:Y:S01]  /*2930*/  HMMA.16816.F16 R4, R8, R48, R4 ;  /* 0x000000300804723c */ /* 0x000fe20000000804 */
[----:B------:R-:W-:-:S04]  /*2940*/  SHF.L.U32 R11, R0, 0x4, RZ ;  /* 0x00000004000b7819 */ /* 0x000fc800000006ff */
[----:B------:R-:W-:-:S03]  /*2950*/  LOP3.LUT R10, R11, 0x100, RZ, 0xc0, !PT ;  /* 0x000001000b0a7812 */ /* 0x000fc600078ec0ff */
[C---:B--2---:R-:W-:Y:S08]  /*2960*/  HMMA.16816.F16 R6, R12.reuse, R96, R6 ;  /* 0x000000600c06723c */ /* 0x044ff00000000806 */
[----:B------:R-:W-:Y:S01]  /*2970*/  HMMA.16816.F16 R8, R12, R94, R44 ;  /* 0x0000005e0c08723c */ /* 0x000fe2000000082c */
[----:B------:R-:W-:Y:S02]  /*2980*/  IMAD.U32 R44, RZ, RZ, UR10 ;  /* 0x0000000aff2c7e24 */ /* 0x000fe4000f8e00ff */
[----:B------:R-:W-:-:S05]  /*2990*/  IMAD.U32 R45, RZ, RZ, UR11 ;  /* 0x0000000bff2d7e24 */ /* 0x000fca000f8e00ff */
[----:B------:R-:W-:Y:S01]  /*29a0*/  HMMA.16816.F16 R46, R12, R90, R46 ;  /* 0x0000005a0c2e723c */ /* 0x000fe2000000082e */
[----:B------:R-:W-:-:S07]  /*29b0*/  IMAD.U32 R91, RZ, RZ, UR14 ;  /* 0x0000000eff5b7e24 */ /* 0x000fce000f8e00ff */
[----:B------:R-:W-:Y:S01]  /*29c0*/  HMMA.16816.F16 R72, R12, R88, R72 ;  /* 0x000000580c48723c */ /* 0x000fe20000000848 */
[----:B------:R-:W-:-:S04]  /*29d0*/  LOP3.LUT R88, R11, 0xf0, RZ, 0xc0, !PT ;  /* 0x000000f00b587812 */ /* 0x000fc800078ec0ff */
[----:B------:R-:W-:-:S03]  /*29e0*/  IADD3 R88, P0, PT, R88, UR6, RZ ;  /* 0x0000000658587c10 */ /* 0x000fc6000ff1e0ff */
[----:B------:R-:W-:Y:S01]  /*29f0*/  HMMA.16816.F16 R74, R12, R66, R74 ;  /* 0x000000420c4a723c */ /* 0x000fe2000000084a */
[----:B------:R-:W-:Y:S02]  /*2a00*/  IMAD.SHL.U32 R67, R0, 0x20, RZ ;  /* 0x0000002000437824 */ /* 0x000fe400078e00ff */
[----:B------:R-:W-:-:S03]  /*2a10*/  IMAD.X R89, RZ, RZ, UR7, P0 ;  /* 0x00000007ff597e24 */ /* 0x000fc600080e06ff */
[----:B------:R-:W-:Y:S02]  /*2a20*/  LOP3.LUT R67, R67, 0x380, RZ, 0xc0, !PT ;  /* 0x0000038043437812 */ /* 0x000fe400078ec0ff */
[C---:B------:R-:W-:Y:S08]  /*2a30*/  HMMA.16816.F16 R76, R12.reuse, R50, R76 ;  /* 0x000000320c4c723c */ /* 0x040ff0000000084c */
[----:B------:R-:W-:Y:S01]  /*2a40*/  HMMA.16816.F16 R78, R12, R48, R78 ;  /* 0x000000300c4e723c */ /* 0x000fe2000000084e */
[----:B------:R-:W-:-:S07]  /*2a50*/  SHF.R.U64 R49, R119, 0x4, RZ ;  /* 0x0000000477317819 */ /* 0x000fce00000012ff */
[----:B------:R-:W-:Y:S01]  /*2a60*/  HMMA.16816.F16 R2, R12, R98, R2 ;  /* 0x000000620c02723c */ /* 0x000fe20000000802 */
[----:B------:R1:W2:Y:S07]  /*2a70*/  LDSM.16.M88.4 R12, [R123+0xc00] ;  /* 0x000c00007b0c783b */ /* 0x0002ae0000000200 */
[C---:B---3--:R-:W-:Y:S08]  /*2a80*/  HMMA.16816.F16 R62, R36.reuse, R102, R62 ;  /* 0x00000066243e723c */ /* 0x048ff0000000083e */
[----:B------:R-:W-:Y:S01]  /*2a90*/  HMMA.16816.F16 R60, R36, R100, R60 ;  /* 0x00000064243c723c */ /* 0x000fe2000000083c */
[----:B-1----:R-:W-:-:S07]  /*2aa0*/  MOV R123, RZ ;  /* 0x000000ff007b7202 */ /* 0x002fce0000000f00 */
[----:B----4-:R-:W-:Y:S01]  /*2ab0*/  HMMA.16816.F16 R58, R36, R112, R58 ;  /* 0x00000070243a723c */ /* 0x010fe2000000083a */
[----:B------:R-:W-:-:S07]  /*2ac0*/  IMAD.WIDE.U32 R90, R91, 0x10, R122 ;  /* 0x000000105b5a7825 */ /* 0x000fce00078e007a */
[C---:B-----5:R-:W-:Y:S01]  /*2ad0*/  HMMA.16816.F16 R56, R36.reuse, R110, R56 ;  /* 0x0000006e2438723c */ /* 0x060fe20000000838 */
[C-C-:B------:R-:W-:Y:S01]  /*2ae0*/  LOP3.LUT R124, R90.reuse, 0x4, R49.reuse, 0xfe, !PT ;  /* 0x000000045a7c7812 */ /* 0x140fe200078efe31 */
[----:B------:R-:W-:Y:S01]  /*2af0*/  IMAD R11, R91, UR8, RZ ;  /* 0x000000085b0b7c24 */ /* 0x000fe2000f8e02ff */
[C-C-:B------:R-:W-:Y:S02]  /*2b00*/  LOP3.LUT R98, R90.reuse, 0x16, R49.reuse, 0xfe, !PT ;  /* 0x000000165a627812 */ /* 0x140fe400078efe31 */
[----:B------:R-:W-:Y:S01]  /*2b10*/  LOP3.LUT R96, R90, 0x18, R49, 0xfe, !PT ;  /* 0x000000185a607812 */ /* 0x000fe200078efe31 */
[----:B------:R-:W-:Y:S01]  /*2b20*/  IMAD.WIDE.U32 R126, R124, UR8, R126 ;  /* 0x000000087c7e7c25 */ /* 0x000fe2000f8e007e */
[C-C-:B------:R-:W-:Y:S01]  /*2b30*/  LOP3.LUT R94, R90.reuse, 0x1a, R49.reuse, 0xfe, !PT ;  /* 0x0000001a5a5e7812 */ /* 0x140fe200078efe31 */
[C---:B------:R-:W-:Y:S01]  /*2b40*/  HMMA.16816.F16 R54, R36.reuse, R108, R54 ;  /* 0x0000006c2436723c */ /* 0x040fe20000000836 */
[----:B------:R-:W-:Y:S01]  /*2b50*/  LOP3.LUT R122, R90, 0x2, R49, 0xfe, !PT ;  /* 0x000000025a7a7812 */ /* 0x000fe200078efe31 */
[----:B------:R-:W-:Y:S01]  /*2b60*/  IMAD R124, R124, UR9, R11 ;  /* 0x000000097c7c7c24 */ /* 0x000fe2000f8e020b */
[----:B------:R-:W-:Y:S01]  /*2b70*/  LOP3.LUT R66, R90, 0xc, R49, 0xfe, !PT ;  /* 0x0000000c5a427812 */ /* 0x000fe200078efe31 */
[----:B------:R-:W-:Y:S01]  /*2b80*/  IMAD R123, R94, UR9, R11 ;  /* 0x000000095e7b7c24 */ /* 0x000fe2000f8e020b */
[----:B------:R-:W-:Y:S01]  /*2b90*/  LOP3.LUT R48, R90, 0x8, R49, 0xfe, !PT ;  /* 0x000000085a307812 */ /* 0x000fe200078efe31 */
[----:B------:R-:W-:Y:S01]  /*2ba0*/  IMAD.WIDE.U32 R128, R122, UR8, R128 ;  /* 0x000000087a807c25 */ /* 0x000fe2000f8e0080 */
[C-C-:B------:R-:W-:Y:S01]  /*2bb0*/  LOP3.LUT R50, R90.reuse, 0xa, R49.reuse, 0xfe, !PT ;  /* 0x0000000a5a327812 */ /* 0x140fe200078efe31 */
[----:B------:R-:W-:Y:S01]  /*2bc0*/  HMMA.16816.F16 R52, R36, R106, R52 ;  /* 0x0000006a2434723c */ /* 0x000fe20000000834 */
[----:B------:R-:W-:Y:S01]  /*2bd0*/  LOP3.LUT R118, R90, 0x12, R49, 0xfe, !PT ;  /* 0x000000125a767812 */ /* 0x000fe200078efe31 */
[----:B------:R-:W-:Y:S01]  /*2be0*/  IMAD.WIDE.U32 R134, R66, UR8, R134 ;  /* 0x0000000842867c25 */ /* 0x000fe2000f8e0086 */
[----:B------:R-:W-:-:S03]  /*2bf0*/  IADD3 R124, PT, PT, R127, R124, RZ ;  /* 0x0000007c7f7c7210 */ /* 0x000fc60007ffe0ff */
[--C-:B------:R-:W-:Y:S02]  /*2c00*/  IMAD R122, R122, UR9, R11.reuse ;  /* 0x000000097a7a7c24 */ /* 0x100fe4000f8e020b */
[----:B------:R-:W-:Y:S01]  /*2c10*/  HMMA.16816.F16 R64, R36, R114, R64 ;  /* 0x000000722440723c */ /* 0x000fe20000000840 */
[----:B------:R-:W-:Y:S02]  /*2c20*/  IMAD R66, R66, UR9, R11 ;  /* 0x0000000942427c24 */ /* 0x000fe4000f8e020b */
[----:B------:R-:W-:-:S03]  /*2c30*/  IMAD.WIDE.U32 R138, R48, UR8, R138 ;  /* 0x00000008308a7c25 */ /* 0x000fc6000f8e008a */
[----:B------:R-:W-:Y:S01]  /*2c40*/  IADD3 R66, PT, PT, R135, R66, RZ ;  /* 0x0000004287427210 */ /* 0x000fe20007ffe0ff */
[----:B------:R-:W-:Y:S01]  /*2c50*/  IMAD.WIDE.U32 R136, R50, UR8, R136 ;  /* 0x0000000832887c25 */ /* 0x000fe2000f8e0088 */
[----:B------:R-:W-:Y:S01]  /*2c60*/  HMMA.16816.F16 R68, R36, R104, R68 ;  /* 0x000000682444723c */ /* 0x000fe20000000844 */
[----:B------:R-:W-:Y:S02]  /*2c70*/  LEA R37, R120, UR5, 0xd ;  /* 0x0000000578257c11 */ /* 0x000fe4000f8e68ff */
[----:B------:R-:W-:Y:S01]  /*2c80*/  IMAD.SHL.U32 R36, R0, 0x2, RZ ;  /* 0x0000000200247824 */ /* 0x000fe200078e00ff */
[C---:B------:R-:W-:Y:S01]  /*2c90*/  LOP3.LUT R120, R90.reuse, R49, RZ, 0xfc, !PT ;  /* 0x000000315a787212 */ /* 0x040fe200078efcff */
[----:B------:R-:W-:Y:S01]  /*2ca0*/  IMAD.IADD R122, R129, 0x1, R122 ;  /* 0x00000001817a7824 */ /* 0x000fe200078e027a */
[----:B------:R-:W-:Y:S01]  /*2cb0*/  LOP3.LUT R38, R90, 0xe, R49, 0xfe, !PT ;  /* 0x0000000e5a267812 */ /* 0x000fe200078efe31 */
[----:B------:R-:W-:Y:S01]  /*2cc0*/  IMAD.IADD R10, R37, 0x1, R10 ;  /* 0x00000001250a7824 */ /* 0x000fe200078e020a */
[----:B------:R-:W-:Y:S01]  /*2cd0*/  HMMA.16816.F16 R30, R16, R102, R30 ;  /* 0x00000066101e723c */ /* 0x000fe2000000081e */
[----:B------:R-:W-:Y:S01]  /*2ce0*/  LOP3.LUT R36, R36, 0x3e, RZ, 0xc0, !PT ;  /* 0x0000003e24247812 */ /* 0x000fe200078ec0ff */
[----:B------:R-:W-:-:S02]  /*2cf0*/  IMAD R37, R98, UR9, R11 ;  /* 0x0000000962257c24 */ /* 0x000fc4000f8e020b */
[----:B------:R-:W-:-:S04]  /*2d00*/  IMAD.WIDE.U32 R142, R120, UR8, R142 ;  /* 0x00000008788e7c25 */ /* 0x000fc8000f8e008e */
[----:B------:R-:W-:Y:S01]  /*2d10*/  HMMA.16816.F16 R28, R16, R100, R28 ;  /* 0x00000064101c723c */ /* 0x000fe2000000081c */
[----:B------:R-:W-:Y:S02]  /*2d20*/  IMAD R120, R120, UR9, R11 ;  /* 0x0000000978787c24 */ /* 0x000fe4000f8e020b */
[----:B------:R-:W-:-:S04]  /*2d30*/  IMAD.WIDE.U32 R132, R38, UR8, R132 ;  /* 0x0000000826847c25 */ /* 0x000fc8000f8e0084 */
[----:B------:R-:W-:Y:S01]  /*2d40*/  IMAD.IADD R120, R143, 0x1, R120 ;  /* 0x000000018f787824 */ /* 0x000fe200078e0278 */
[C---:B------:R-:W-:Y:S01]  /*2d50*/  HMMA.16816.F16 R26, R16.reuse, R112, R26 ;  /* 0x00000070101a723c */ /* 0x040fe2000000081a */
[--C-:B------:R-:W-:Y:S02]  /*2d60*/  IMAD R48, R48, UR9, R11.reuse ;  /* 0x0000000930307c24 */ /* 0x100fe4000f8e020b */
[--C-:B------:R-:W-:Y:S02]  /*2d70*/  IMAD R50, R50, UR9, R11.reuse ;  /* 0x0000000932327c24 */ /* 0x100fe4000f8e020b */
[----:B------:R-:W-:Y:S02]  /*2d80*/  IMAD R38, R38, UR9, R11 ;  /* 0x0000000926267c24 */ /* 0x000fe4000f8e020b */
[----:B------:R-:W-:Y:S01]  /*2d90*/  IMAD.IADD R48, R139, 0x1, R48 ;  /* 0x000000018b307824 */ /* 0x000fe200078e0230 */
[----:B------:R-:W-:Y:S01]  /*2da0*/  HMMA.16816.F16 R24, R16, R110, R24 ;  /* 0x0000006e1018723c */ /* 0x000fe20000000818 */
[----:B------:R-:W-:-:S02]  /*2db0*/  IMAD.IADD R50, R137, 0x1, R50 ;  /* 0x0000000189327824 */ /* 0x000fc400078e0232 */
[----:B------:R-:W-:-:S05]  /*2dc0*/  IMAD.IADD R38, R133, 0x1, R38 ;  /* 0x0000000185267824 */ /* 0x000fca00078e0226 */
[C---:B------:R-:W-:Y:S08]  /*2dd0*/  HMMA.16816.F16 R22, R16.reuse, R108, R22 ;  /* 0x0000006c1016723c */ /* 0x040ff00000000816 */
[C---:B------:R-:W-:Y:S08]  /*2de0*/  HMMA.16816.F16 R20, R16.reuse, R106, R20 ;  /* 0x0000006a1014723c */ /* 0x040ff00000000814 */
[C---:B------:R-:W-:Y:S08]  /*2df0*/  HMMA.16816.F16 R32, R16.reuse, R114, R32 ;  /* 0x000000721020723c */ /* 0x040ff00000000820 */
[----:B------:R-:W-:Y:S01]  /*2e00*/  HMMA.16816.F16 R4, R16, R104, R4 ;  /* 0x000000681004723c */ /* 0x000fe20000000804 */
[----:B------:R-:W-:Y:S01]  /*2e10*/  LOP3.LUT R18, R90, 0x14, R49, 0xfe, !PT ;  /* 0x000000145a127812 */ /* 0x000fe200078efe31 */
[----:B------:R-:W-:Y:S01]  /*2e20*/  IMAD R17, R96, UR9, R11 ;  /* 0x0000000960117c24 */ /* 0x000fe2000f8e020b */
[----:B------:R-:W-:-:S02]  /*2e30*/  LOP3.LUT R16, R36, 0x6, RZ, 0xc0, !PT ;  /* 0x0000000624107812 */ /* 0x000fc400078ec0ff */
[----:B------:R-:W-:Y:S01]  /*2e40*/  LOP3.LUT R36, R36, 0x38, RZ, 0xc0, !PT ;  /* 0x0000003824247812 */ /* 0x000fe200078ec0ff */
[----:B------:R-:W-:Y:S02]  /*2e50*/  IMAD.WIDE.U32 R130, R18, UR8, R130 ;  /* 0x0000000812827c25 */ /* 0x000fe4000f8e0082 */
[----:B------:R-:W-:Y:S01]  /*2e60*/  HMMA.16816.F16 R80, R40, R102, R80 ;  /* 0x000000662850723c */ /* 0x000fe20000000850 */
[----:B------:R-:W-:Y:S01]  /*2e70*/  IADD3 R36, PT, PT, R36, R16, R121 ;  /* 0x0000001024247210 */ /* 0x000fe20007ffe079 */
[----:B------:R-:W-:Y:S01]  /*2e80*/  IMAD R39, R18, UR9, R11 ;  /* 0x0000000912277c24 */ /* 0x000fe2000f8e020b */
[----:B------:R-:W-:Y:S01]  /*2e90*/  LOP3.LUT R16, R90, 0x10, R49, 0xfe, !PT ;  /* 0x000000105a107812 */ /* 0x000fe200078efe31 */
[----:B------:R-:W-:-:S04]  /*2ea0*/  IMAD.WIDE.U32 R18, R98, UR8, R150 ;  /* 0x0000000862127c25 */ /* 0x000fc8000f8e0096 */
[----:B--2---:R-:W-:Y:S01]  /*2eb0*/  HMMA.16816.F16 R6, R12, R102, R6 ;  /* 0x000000660c06723c */ /* 0x004fe20000000806 */
[----:B------:R-:W-:Y:S01]  /*2ec0*/  LOP3.LUT R102, R90, 0x1c, R49, 0xfe, !PT ;  /* 0x0000001c5a667812 */ /* 0x000fe200078efe31 */
[----:B------:R-:W-:-:S04]  /*2ed0*/  IMAD.WIDE.U32 R98, R96, UR8, R148 ;  /* 0x0000000860627c25 */ /* 0x000fc8000f8e0094 */
[----:B------:R-:W-:Y:S02]  /*2ee0*/  IMAD.WIDE.U32 R96, R94, UR8, R146 ;  /* 0x000000085e607c25 */ /* 0x000fe4000f8e0092 */
[----:B------:R-:W-:Y:S02]  /*2ef0*/  HMMA.16816.F16 R82, R40, R100, R82 ;  /* 0x000000642852723c */ /* 0x000fe40000000852 */
[----:B------:R-:W-:Y:S02]  /*2f00*/  IMAD R121, R102, UR9, R11 ;  /* 0x0000000966797c24 */ /* 0x000fe4000f8e020b */
[----:B------:R-:W-:-:S04]  /*2f10*/  IMAD.WIDE.U32 R44, R16, UR8, R44 ;  /* 0x00000008102c7c25 */ /* 0x000fc8000f8e002c */
[----:B------:R-:W-:Y:S01]  /*2f20*/  HMMA.16816.F16 R8, R12, R100, R8 ;  /* 0x000000640c08723c */ /* 0x000fe20000000808 */
[----:B------:R-:W-:Y:S02]  /*2f30*/  IMAD.U32 R100, RZ, RZ, UR10 ;  /* 0x0000000aff647e24 */ /* 0x000fe4000f8e00ff */
[----:B------:R-:W-:Y:S02]  /*2f40*/  IMAD.U32 R101, RZ, RZ, UR11 ;  /* 0x0000000bff657e24 */ /* 0x000fe4000f8e00ff */
[----:B------:R-:W-:Y:S02]  /*2f50*/  IMAD R16, R16, UR9, R11 ;  /* 0x0000000910107c24 */ /* 0x000fe4000f8e020b */
[----:B------:R-:W-:Y:S01]  /*2f60*/  IMAD.WIDE.U32 R94, R102, UR8, R100 ;  /* 0x00000008665e7c25 */ /* 0x000fe2000f8e0064 */
[C---:B------:R-:W-:Y:S01]  /*2f70*/  HMMA.16816.F16 R84, R40.reuse, R112, R84 ;  /* 0x000000702854723c */ /* 0x040fe20000000854 */
[-C--:B------:R-:W-:Y:S02]  /*2f80*/  LEA R100, P0, R126, R88.reuse, 0x1 ;  /* 0x000000587e647211 */ /* 0x080fe400078008ff */
[-C--:B------:R-:W-:Y:S01]  /*2f90*/  LEA R102, P1, R128, R88.reuse, 0x1 ;  /* 0x0000005880667211 */ /* 0x080fe200078208ff */
[----:B------:R-:W-:Y:S01]  /*2fa0*/  IMAD.IADD R16, R45, 0x1, R16 ;  /* 0x000000012d107824 */ /* 0x000fe200078e0210 */
[-C--:B------:R-:W-:Y:S01]  /*2fb0*/  LEA.HI.X R101, R126, R89.reuse, R124, 0x1, P0 ;  /* 0x000000597e657211 */ /* 0x080fe200000f0c7c */
[----:B------:R-:W-:Y:S01]  /*2fc0*/  IMAD.IADD R123, R97, 0x1, R123 ;  /* 0x00000001617b7824 */ /* 0x000fe200078e027b */
[----:B------:R-:W-:Y:S01]  /*2fd0*/  LEA.HI.X R103, R128, R89, R122, 0x1, P1 ;  /* 0x0000005980677211 */ /* 0x000fe200008f0c7a */
[----:B------:R-:W-:Y:S01]  /*2fe0*/  HMMA.16816.F16 R92, R40, R110, R92 ;  /* 0x0000006e285c723c */ /* 0x000fe2000000085c */
[----:B------:R-:W-:-:S02]  /*2ff0*/  LEA R124, P1, R136, R88, 0x1 ;  /* 0x00000058887c7211 */ /* 0x000fc400078208ff */
[----:B------:R-:W-:Y:S02]  /*3000*/  IADD3 R122, PT, PT, R36, 0x10, RZ ;  /* 0x00000010247a7810 */ /* 0x000fe40007ffe0ff */
[----:B------:R-:W-:Y:S01]  /*3010*/  LEA.HI.X R125, R136, R89, R50, 0x1, P1 ;  /* 0x00000059887d7211 */ /* 0x000fe200008f0c32 */
[----:B------:R-:W-:Y:S01]  /*3020*/  VIADD R50, R36, 0x18 ;  /* 0x0000001824327836 */ /* 0x000fe20000000000 */
[----:B------:R-:W-:Y:S01]  /*3030*/  LOP3.LUT R122, R122, 0x7e, RZ, 0xc0, !PT ;  /* 0x0000007e7a7a7812 */ /* 0x000fe200078ec0ff */
[----:B------:R-:W-:Y:S01]  /*3040*/  HMMA.16816.F16 R116, R40, R108, R116 ;  /* 0x0000006c2874723c */ /* 0x000fe20000000874 */
[----:B------:R-:W-:Y:S02]  /*3050*/  IADD3 R121, PT, PT, R95, R121, RZ ;  /* 0x000000795f797210 */ /* 0x000fe40007ffe0ff */
[----:B------:R-:W-:Y:S01]  /*3060*/  LOP3.LUT R50, R50, 0x7e, RZ, 0xc0, !PT ;  /* 0x0000007e32327812 */ /* 0x000fe200078ec0ff */
[----:B------:R-:W-:-:S03]  /*3070*/  IMAD.IADD R51, R67, 0x1, R122 ;  /* 0x0000000143337824 */ /* 0x000fc600078e027a */
[----:B------:R-:W-:Y:S01]  /*3080*/  IADD3 R50, PT, PT, R67, R50, RZ ;  /* 0x0000003243327210 */ /* 0x000fe20007ffe0ff */
[C---:B------:R-:W-:Y:S08]  /*3090*/  HMMA.16816.F16 R86, R40.reuse, R106, R86 ;  /* 0x0000006a2856723c */ /* 0x040ff00000000856 */
[C---:B------:R-:W-:Y:S08]  /*30a0*/  HMMA.16816.F16 R70, R40.reuse, R104, R70 ;  /* 0x000000682846723c */ /* 0x040ff00000000846 */
[----:B------:R-:W-:Y:S01]  /*30b0*/  HMMA.16816.F16 R34, R40, R114, R34 ;  /* 0x000000722822723c */ /* 0x000fe20000000822 */
[----:B------:R-:W-:Y:S01]  /*30c0*/  LOP3.LUT R42, R90, 0x6, R49, 0xfe, !PT ;  /* 0x000000065a2a7812 */ /* 0x000fe200078efe31 */
[----:B------:R-:W-:Y:S01]  /*30d0*/  IMAD.U32 R41, RZ, RZ, UR11 ;  /* 0x0000000bff297e24 */ /* 0x000fe2000f8e00ff */
[----:B------:R-:W-:Y:S01]  /*30e0*/  MOV R40, UR10 ;  /* 0x0000000a00287c02 */ /* 0x000fe20008000f00 */
[----:B------:R-:W-:Y:S01]  /*30f0*/  IMAD R43, R118, UR9, R11 ;  /* 0x00000009762b7c24 */ /* 0x000fe2000f8e020b */
[----:B------:R-:W-:Y:S01]  /*3100*/  LOP3.LUT R90, R90, 0x1e, R49, 0xfe, !PT ;  /* 0x0000001e5a5a7812 */ /* 0x000fe200078efe31 */
[----:B------:R-:W-:-:S02]  /*3110*/  IMAD.WIDE.U32 R140, R42, UR8, R140 ;  /* 0x000000082a8c7c25 */ /* 0x000fc4000f8e008c */
[C---:B------:R-:W-:Y:S01]  /*3120*/  HMMA.16816.F16 R46, R12.reuse, R112, R46 ;  /* 0x000000700c2e723c */ /* 0x040fe2000000082e */
[-C--:B------:R-:W-:Y:S01]  /*3130*/  LEA R112, P0, R134, R88.reuse, 0x1 ;  /* 0x0000005886707211 */ /* 0x080fe200078008ff */
[----:B------:R-:W-:Y:S01]  /*3140*/  IMAD.WIDE.U32 R40, R118, UR8, R40 ;  /* 0x0000000876287c25 */ /* 0x000fe2000f8e0028 */
[-C--:B------:R-:W-:Y:S02]  /*3150*/  LEA R118, P2, R142, R88.reuse, 0x1 ;  /* 0x000000588e767211 */ /* 0x080fe400078408ff */
[-C--:B------:R-:W-:Y:S01]  /*3160*/  LEA.HI.X R113, R134, R89.reuse, R66, 0x1, P0 ;  /* 0x0000005986717211 */ /* 0x080fe200000f0c42 */
[----:B------:R-:W-:Y:S01]  /*3170*/  IMAD R42, R42, UR9, R11 ;  /* 0x000000092a2a7c24 */ /* 0x000fe2000f8e020b */
[-C--:B------:R-:W-:Y:S01]  /*3180*/  LEA.HI.X R119, R142, R89.reuse, R120, 0x1, P2 ;  /* 0x000000598e777211 */ /* 0x080fe200010f0c78 */
[C---:B------:R-:W-:Y:S01]  /*3190*/  HMMA.16816.F16 R72, R12.reuse, R110, R72 ;  /* 0x0000006e0c48723c */ /* 0x040fe20000000848 */
[-C--:B------:R-:W-:Y:S01]  /*31a0*/  LEA R128, P3, R140, R88.reuse, 0x1 ;  /* 0x000000588c807211 */ /* 0x080fe200078608ff */
[----:B------:R-:W-:Y:S01]  /*31b0*/  IMAD.IADD R42, R141, 0x1, R42 ;  /* 0x000000018d2a7824 */ /* 0x000fe200078e022a */
[-C--:B------:R-:W-:Y:S01]  /*31c0*/  LEA R126, P2, R138, R88.reuse, 0x1 ;  /* 0x000000588a7e7211 */ /* 0x080fe200078408ff */
[----:B------:R-:W-:Y:S01]  /*31d0*/  VIADD R66, R36, 0x8 ;  /* 0x0000000824427836 */ /* 0x000fe20000000000 */
[----:B------:R-:W-:Y:S01]  /*31e0*/  LEA R110, P0, R132, R88, 0x1 ;  /* 0x00000058846e7211 */ /* 0x000fe200078008ff */
[----:B------:R-:W-:Y:S01]  /*31f0*/  VIADD R120, R36, 0x20 ;  /* 0x0000002024787836 */ /* 0x000fe20000000000 */
[-C--:B------:R-:W-:Y:S01]  /*3200*/  LEA.HI.X R129, R140, R89.reuse, R42, 0x1, P3 ;  /* 0x000000598c817211 */ /* 0x080fe200018f0c2a */
[----:B------:R-:W-:Y:S01]  /*3210*/  IMAD.IADD R49, R0, 0x1, R49 ;  /* 0x0000000100317824 */ /* 0x000fe200078e0231 */
[-C--:B------:R-:W-:Y:S01]  /*3220*/  LEA.HI.X R127, R138, R89.reuse, R48, 0x1, P2 ;  /* 0x000000598a7f7211 */ /* 0x080fe200010f0c30 */
[----:B------:R-:W-:Y:S01]  /*3230*/  VIADD R48, R36, 0x28 ;  /* 0x0000002824307836 */ /* 0x000fe20000000000 */
[----:B------:R-:W-:Y:S01]  /*3240*/  LEA.HI.X R111, R132, R89, R38, 0x1, P0 ;  /* 0x00000059846f7211 */ /* 0x000fe200000f0c26 */
[C---:B------:R-:W-:Y:S01]  /*3250*/  IMAD.IADD R38, R36.reuse, 0x1, R67 ;  /* 0x0000000124267824 */ /* 0x040fe200078e0243 */
[C---:B------:R-:W-:Y:S01]  /*3260*/  IADD3 R42, PT, PT, R36.reuse, 0x30, RZ ;  /* 0x00000030242a7810 */ /* 0x040fe20007ffe0ff */
[----:B------:R-:W-:Y:S01]  /*3270*/  VIADD R36, R36, 0x38 ;  /* 0x0000003824247836 */ /* 0x000fe20000000000 */
[----:B------:R-:W-:Y:S01]  /*3280*/  SHF.L.U32 R0, R0, 0x8, RZ ;  /* 0x0000000800007819 */ /* 0x000fe200000006ff */
[C---:B------:R-:W-:Y:S01]  /*3290*/  HMMA.16816.F16 R74, R12.reuse, R108, R74 ;  /* 0x0000006c0c4a723c */ /* 0x040fe2000000084a */
[----:B------:R-:W-:Y:S01]  /*32a0*/  LOP3.LUT R66, R66, 0x7e, RZ, 0xc0, !PT ;  /* 0x0000007e42427812 */ /* 0x000fe200078ec0ff */
[----:B------:R-:W-:Y:S01]  /*32b0*/  IMAD.IADD R43, R41, 0x1, R43 ;  /* 0x00000001292b7824 */ /* 0x000fe200078e022b */
[----:B------:R-:W-:Y:S01]  /*32c0*/  LOP3.LUT R120, R120, 0x7e, RZ, 0xc0, !PT ;  /* 0x0000007e78787812 */ /* 0x000fe200078ec0ff */
[----:B------:R-:W-:Y:S01]  /*32d0*/  IMAD R11, R90, UR9, R11 ;  /* 0x000000095a0b7c24 */ /* 0x000fe2000f8e020b */
[----:B------:R-:W-:Y:S01]  /*32e0*/  LOP3.LUT R48, R48, 0x7e, RZ, 0xc0, !PT ;  /* 0x0000007e30307812 */ /* 0x000fe200078ec0ff */
[----:B------:R-:W-:Y:S01]  /*32f0*/  IMAD.IADD R66, R67, 0x1, R66 ;  /* 0x0000000143427824 */ /* 0x000fe200078e0242 */
[----:B------:R-:W-:Y:S01]  /*3300*/  LOP3.LUT R42, R42, 0x7e, RZ, 0xc0, !PT ;  /* 0x0000007e2a2a7812 */ /* 0x000fe200078ec0ff */
[----:B------:R-:W-:Y:S01]  /*3310*/  HMMA.16816.F16 R2, R12, R114, R2 ;  /* 0x000000720c02723c */ /* 0x000fe20000000802 */
[----:B------:R-:W-:Y:S01]  /*3320*/  LOP3.LUT R108, R0, 0x3c000, RZ, 0xc0, !PT ;  /* 0x0003c000006c7812 */ /* 0x000fe200078ec0ff */
[----:B------:R-:W-:Y:S01]  /*3330*/  IMAD.SHL.U32 R0, R49, 0x10, RZ ;  /* 0x0000001031007824 */ /* 0x000fe200078e00ff */
[----:B------:R-:W-:Y:S01]  /*3340*/  LOP3.LUT R36, R36, 0x7e, RZ, 0xc0, !PT ;  /* 0x0000007e24247812 */ /* 0x000fe200078ec0ff */
[----:B------:R-:W-:-:S02]  /*3350*/  IMAD.IADD R49, R67, 0x1, R120 ;  /* 0x0000000143317824 */ /* 0x000fc400078e0278 */
[C---:B------:R-:W-:Y:S01]  /*3360*/  IMAD.IADD R48, R67.reuse, 0x1, R48 ;  /* 0x0000000143307824 */ /* 0x040fe200078e0230 */
[C---:B------:R-:W-:Y:S01]  /*3370*/  IADD3 R36, PT, PT, R67.reuse, R36, RZ ;  /* 0x0000002443247210 */ /* 0x040fe20007ffe0ff */
[----:B------:R-:W-:Y:S01]  /*3380*/  IMAD.IADD R42, R67, 0x1, R42 ;  /* 0x00000001432a7824 */ /* 0x000fe200078e022a */
[C---:B------:R-:W-:Y:S01]  /*3390*/  HMMA.16816.F16 R76, R12.reuse, R106, R76 ;  /* 0x0000006a0c4c723c */ /* 0x040fe2000000084c */
[----:B------:R-:W-:Y:S01]  /*33a0*/  VIADD R67, R108, UR5 ;  /* 0x000000056c437c36 */ /* 0x000fe20008000000 */
[C---:B------:R-:W-:Y:S01]  /*33b0*/  IADD3 R109, PT, PT, R0.reuse, 0x60, RZ ;  /* 0x00000060006d7810 */ /* 0x040fe20007ffe0ff */
[C---:B------:R-:W-:Y:S01]  /*33c0*/  VIADD R107, R0.reuse, 0x20 ;  /* 0x00000020006b7836 */ /* 0x040fe20000000000 */
[----:B------:R-:W-:Y:S01]  /*33d0*/  LOP3.LUT R135, R0, 0xf0, RZ, 0xc0, !PT ;  /* 0x000000f000877812 */ /* 0x000fe200078ec0ff */
[--C-:B------:R-:W-:Y:S01]  /*33e0*/  IMAD R38, R38, 0x2, R67.reuse ;  /* 0x0000000226267824 */ /* 0x100fe200078e0243 */
[----:B------:R-:W-:Y:S01]  /*33f0*/  BAR.SYNC.DEFER_BLOCKING 0x0 ;  /* 0x0000000000007b1d */ /* 0x000fe20000010000 */
[--C-:B------:R-:W-:Y:S01]  /*3400*/  IMAD R66, R66, 0x2, R67.reuse ;  /* 0x0000000242427824 */ /* 0x100fe200078e0243 */
[-C--:B------:R-:W-:Y:S01]  /*3410*/  LEA R50, R50, R67.reuse, 0x1 ;  /* 0x0000004332327211 */ /* 0x080fe200078e08ff */
[--C-:B------:R-:W-:Y:S01]  /*3420*/  IMAD R51, R51, 0x2, R67.reuse ;  /* 0x0000000233337824 */ /* 0x100fe200078e0243 */
[----:B------:R-:W-:Y:S01]  /*3430*/  LEA R36, R36, R67, 0x1 ;  /* 0x0000004324247211 */ /* 0x000fe200078e08ff */
[--C-:B------:R-:W-:Y:S01]  /*3440*/  IMAD R49, R49, 0x2, R67.reuse ;  /* 0x0000000231317824 */ /* 0x100fe200078e0243 */
[----:B------:R-:W-:Y:S01]  /*3450*/  HMMA.16816.F16 R78, R12, R104, R78 ;  /* 0x000000680c4e723c */ /* 0x000fe2000000084e */
[--C-:B------:R-:W-:Y:S01]  /*3460*/  IMAD R48, R48, 0x2, R67.reuse ;  /* 0x0000000230307824 */ /* 0x100fe200078e0243 */
[----:B------:R-:W-:Y:S01]  /*3470*/  LOP3.LUT R107, R107, 0xf0, RZ, 0xc0, !PT ;  /* 0x000000f06b6b7812 */ /* 0x000fe200078ec0ff */
[----:B------:R-:W-:Y:S01]  /*3480*/  IMAD R42, R42, 0x2, R67 ;  /* 0x000000022a2a7824 */ /* 0x000fe200078e0243 */
[----:B------:R-:W-:Y:S01]  /*3490*/  LOP3.LUT R109, R109, 0xf0, RZ, 0xc0, !PT ;  /* 0x000000f06d6d7812 */ /* 0x000fe200078ec0ff */
[----:B------:R-:W-:-:S02]  /*34a0*/  VIADD R133, R0, 0x40 ;  /* 0x0000004000857836 */ /* 0x000fc40000000000 */
[C---:B------:R-:W-:Y:S01]  /*34b0*/  IMAD.IADD R108, R10.reuse, 0x1, R135 ;  /* 0x000000010a6c7824 */ /* 0x040fe200078e0287 */
[C---:B------:R-:W-:Y:S01]  /*34c0*/  IADD3 R0, PT, PT, R10.reuse, R109, RZ ;  /* 0x0000006d0a007210 */ /* 0x040fe20007ffe0ff */
[----:B------:R-:W-:Y:S01]  /*34d0*/  IMAD.IADD R107, R10, 0x1, R107 ;  /* 0x000000010a6b7824 */ /* 0x000fe200078e026b */
[----:B------:R-:W-:Y:S01]  /*34e0*/  LOP3.LUT R133, R133, 0xf0, RZ, 0xc0, !PT ;  /* 0x000000f085857812 */ /* 0x000fe200078ec0ff */
[----:B------:R-:W-:-:S04]  /*34f0*/  IMAD.WIDE.U32 R90, R90, UR8, R144 ;  /* 0x000000085a5a7c25 */ /* 0x000fc8000f8e0090 */
[----:B------:R-:W-:Y:S01]  /*3500*/  IMAD.IADD R106, R10, 0x1, R133 ;  /* 0x000000010a6a7824 */ /* 0x000fe200078e0285 */
[----:B------:R-:W-:Y:S04]  /*3510*/  STS [R38], R64 ;  /* 0x0000004026007388 */ /* 0x000fe80000000800 */
[----:B------:R-:W-:Y:S04]  /*3520*/  STS [R38+0x800], R65 ;  /* 0x0008004126007388 */ /* 0x000fe80000000800 */
        /* <DEDUP_REMOVED lines=12> */
[----:B------:R1:W-:Y:S04]  /*35f0*/  STS [R36], R68 ;  /* 0x0000004424007388 */ /* 0x0003e80000000800 */
[----:B------:R2:W-:Y:S04]  /*3600*/  STS [R36+0x800], R69 ;  /* 0x0008004524007388 */ /* 0x0005e80000000800 */
[----:B------:R-:W-:Y:S04]  /*3610*/  STS [R38+0x1000], R34 ;  /* 0x0010002226007388 */ /* 0x000fe80000000800 */
[----:B------:R-:W-:Y:S04]  /*3620*/  STS [R38+0x1800], R35 ;  /* 0x0018002326007388 */ /* 0x000fe80000000800 */
[----:B------:R3:W-:Y:S04]  /*3630*/  STS [R66+0x1000], R80 ;  /* 0x0010005042007388 */ /* 0x0007e80000000800 */
[----:B------:R-:W-:Y:S04]  /*3640*/  STS [R66+0x1800], R81 ;  /* 0x0018005142007388 */ /* 0x000fe80000000800 */
[----:B------:R-:W-:Y:S01]  /*3650*/  STS [R51+0x1000], R82 ;  /* 0x0010005233007388 */ /* 0x000fe20000000800 */
[----:B-1----:R-:W-:-:S03]  /*3660*/  LEA R68, P0, R40, R88, 0x1 ;  /* 0x0000005828447211 */ /* 0x002fc600078008ff */
[----:B------:R-:W-:Y:S01]  /*3670*/  STS [R51+0x1800], R83 ;  /* 0x0018005333007388 */ /* 0x000fe20000000800 */
[----:B--2---:R-:W-:-:S03]  /*3680*/  LEA.HI.X R69, R40, R89, R43, 0x1, P0 ;  /* 0x0000005928457211 */ /* 0x004fc600000f0c2b */
[----:B------:R-:W-:Y:S04]  /*3690*/  STS [R50+0x1000], R84 ;  /* 0x0010005432007388 */ /* 0x000fe80000000800 */
[----:B------:R-:W-:Y:S04]  /*36a0*/  STS [R50+0x1800], R85 ;  /* 0x0018005532007388 */ /* 0x000fe80000000800 */
[----:B------:R-:W-:Y:S01]  /*36b0*/  STS [R49+0x1000], R92 ;  /* 0x0010005c31007388 */ /* 0x000fe20000000800 */
[----:B---3--:R-:W-:-:S03]  /*36c0*/  LEA R80, P3, R98, R88, 0x1 ;  /* 0x0000005862507211 */ /* 0x008fc600078608ff */
[----:B------:R-:W-:Y:S04]  /*36d0*/  STS [R49+0x1800], R93 ;  /* 0x0018005d31007388 */ /* 0x000fe80000000800 */
[----:B------:R-:W-:Y:S04]  /*36e0*/  STS [R48+0x1000], R116 ;  /* 0x0010007430007388 */ /* 0x000fe80000000800 */
[----:B------:R-:W-:Y:S04]  /*36f0*/  STS [R48+0x1800], R117 ;  /* 0x0018007530007388 */ /* 0x000fe80000000800 */
[----:B------:R-:W-:Y:S04]  /*3700*/  STS [R42+0x1000], R86 ;  /* 0x001000562a007388 */ /* 0x000fe80000000800 */
[----:B------:R-:W-:Y:S04]  /*3710*/  STS [R42+0x1800], R87 ;  /* 0x001800572a007388 */ /* 0x000fe80000000800 */
[----:B------:R1:W-:Y:S04]  /*3720*/  STS [R36+0x1000], R70 ;  /* 0x0010004624007388 */ /* 0x0003e80000000800 */
[----:B------:R2:W-:Y:S04]  /*3730*/  STS [R36+0x1800], R71 ;  /* 0x0018004724007388 */ /* 0x0005e80000000800 */
[----:B------:R-:W-:Y:S04]  /*3740*/  STS [R38+0x2000], R32 ;  /* 0x0020002026007388 */ /* 0x000fe80000000800 */
[----:B------:R-:W-:Y:S04]  /*3750*/  STS [R38+0x2800], R33 ;  /* 0x0028002126007388 */ /* 0x000fe80000000800 */
[----:B------:R-:W-:Y:S04]  /*3760*/  STS [R66+0x2000], R30 ;  /* 0x0020001e42007388 */ /* 0x000fe80000000800 */
[----:B------:R-:W-:Y:S04]  /*3770*/  STS [R66+0x2800], R31 ;  /* 0x0028001f42007388 */ /* 0x000fe80000000800 */
[----:B------:R-:W-:Y:S01]  /*3780*/  STS [R51+0x2000], R28 ;  /* 0x0020001c33007388 */ /* 0x000fe20000000800 */
[----:B-1----:R-:W-:-:S03]  /*3790*/  LEA R70, P1, R44, R88, 0x1 ;  /* 0x000000582c467211 */ /* 0x002fc600078208ff */
[----:B------:R-:W-:Y:S01]  /*37a0*/  STS [R51+0x2800], R29 ;  /* 0x0028001d33007388 */ /* 0x000fe20000000800 */
[----:B--2---:R-:W-:-:S03]  /*37b0*/  LEA.HI.X R71, R44, R89, R16, 0x1, P1 ;  /* 0x000000592c477211 */ /* 0x004fc600008f0c10 */
[----:B------:R-:W-:Y:S04]  /*37c0*/  STS [R50+0x2000], R26 ;  /* 0x0020001a32007388 */ /* 0x000fe80000000800 */
        /* <DEDUP_REMOVED lines=16> */
[----:B-1----:R-:W-:-:S03]  /*38d0*/  IADD3 R2, PT, PT, R19, R37, RZ ;  /* 0x0000002513027210 */ /* 0x002fc60007ffe0ff */
[----:B------:R-:W-:Y:S01]  /*38e0*/  STS [R50+0x3800], R47 ;  /* 0x0038002f32007388 */ /* 0x000fe20000000800 */
[----:B--2---:R-:W-:-:S03]  /*38f0*/  IMAD.IADD R3, R131, 0x1, R39 ;  /* 0x0000000183037824 */ /* 0x004fc600078e0227 */
[----:B------:R1:W-:Y:S04]  /*3900*/  STS [R49+0x3000], R72 ;  /* 0x0030004831007388 */ /* 0x0003e80000000800 */
[----:B------:R2:W-:Y:S04]  /*3910*/  STS [R49+0x3800], R73 ;  /* 0x0038004931007388 */ /* 0x0005e80000000800 */
[----:B------:R3:W-:Y:S04]  /*3920*/  STS [R48+0x3000], R74 ;  /* 0x0030004a30007388 */ /* 0x0007e80000000800 */
[----:B------:R4:W-:Y:S04]  /*3930*/  STS [R48+0x3800], R75 ;  /* 0x0038004b30007388 */ /* 0x0009e80000000800 */
[----:B------:R5:W-:Y:S04]  /*3940*/  STS [R42+0x3000], R76 ;  /* 0x0030004c2a007388 */ /* 0x000be80000000800 */
[----:B------:R5:W-:Y:S04]  /*3950*/  STS [R42+0x3800], R77 ;  /* 0x0038004d2a007388 */ /* 0x000be80000000800 */
[----:B------:R5:W-:Y:S01]  /*3960*/  STS [R36+0x3000], R78 ;  /* 0x0030004e24007388 */ /* 0x000be20000000800 */
[----:B-1----:R-:W-:-:S03]  /*3970*/  LEA R72, P0, R18, R88, 0x1 ;  /* 0x0000005812487211 */ /* 0x002fc600078008ff */
[----:B------:R1:W-:Y:S01]  /*3980*/  STS [R36+0x3800], R79 ;  /* 0x0038004f24007388 */ /* 0x0003e20000000800 */
[----:B--2---:R-:W-:Y:S01]  /*3990*/  LEA.HI.X R73, R18, R89, R2, 0x1, P0 ;  /* 0x0000005912497211 */ /* 0x004fe200000f0c02 */
[----:B------:R-:W-:Y:S01]  /*39a0*/  IMAD.IADD R2, R99, 0x1, R17 ;  /* 0x0000000163027824 */ /* 0x000fe200078e0211 */
[----:B------:R-:W-:Y:S01]  /*39b0*/  BAR.SYNC.DEFER_BLOCKING 0x0 ;  /* 0x0000000000007b1d */ /* 0x000fe20000010000 */
[----:B---3--:R-:W-:-:S03]  /*39c0*/  LEA R74, P1, R130, R88, 0x1 ;  /* 0x00000058824a7211 */ /* 0x008fc600078208ff */
[-C--:B------:R-:W-:Y:S02]  /*39d0*/  LEA.HI.X R81, R98, R89.reuse, R2, 0x1, P3 ;  /* 0x0000005962517211 */ /* 0x080fe400018f0c02 */
[----:B----4-:R-:W-:Y:S01]  /*39e0*/  LEA.HI.X R75, R130, R89, R3, 0x1, P1 ;  /* 0x00000059824b7211 */ /* 0x010fe200008f0c03 */
[----:B------:R-:W-:Y:S01]  /*39f0*/  IMAD.IADD R3, R91, 0x1, R11 ;  /* 0x000000015b037824 */ /* 0x000fe200078e020b */
[----:B-----5:R-:W-:-:S04]  /*3a00*/  LEA R76, P1, R94, R88, 0x1 ;  /* 0x000000585e4c7211 */ /* 0x020fc800078208ff */
[-C--:B------:R-:W-:Y:S02]  /*3a10*/  LEA.HI.X R77, R94, R89.reuse, R121, 0x1, P1 ;  /* 0x000000595e4d7211 */ /* 0x080fe400008f0c79 */
[-C--:B------:R-:W-:Y:S02]  /*3a20*/  LEA R78, P2, R96, R88.reuse, 0x1 ;  /* 0x00000058604e7211 */ /* 0x080fe400078408ff */
[----:B------:R-:W-:Y:S02]  /*3a30*/  LEA R88, P0, R90, R88, 0x1 ;  /* 0x000000585a587211 */ /* 0x000fe400078008ff */
[-C--:B-1----:R-:W-:Y:S02]  /*3a40*/  LEA.HI.X R79, R96, R89.reuse, R123, 0x1, P2 ;  /* 0x00000059604f7211 */ /* 0x082fe400010f0c7b */
[----:B------:R-:W-:Y:S01]  /*3a50*/  LEA.HI.X R89, R90, R89, R3, 0x1, P0 ;  /* 0x000000595a597211 */ /* 0x000fe200000f0c03 */
[----:B------:R-:W1:Y:S04]  /*3a60*/  LDS.128 R64, [R108] ;  /* 0x000000006c407984 */ /* 0x000e680000000c00 */
[----:B------:R-:W2:Y:S04]  /*3a70*/  LDS.128 R60, [R107+0x200] ;  /* 0x000200006b3c7984 */ /* 0x000ea80000000c00 */
[----:B------:R-:W3:Y:S04]  /*3a80*/  LDS.128 R56, [R106+0x400] ;  /* 0x000400006a387984 */ /* 0x000ee80000000c00 */
[----:B------:R-:W4:Y:S04]  /*3a90*/  LDS.128 R52, [R0+0x600] ;  /* 0x0006000000347984 */ /* 0x000f280000000c00 */
[----:B------:R-:W5:Y:S04]  /*3aa0*/  LDS.128 R48, [R108+0x800] ;  /* 0x000800006c307984 */ /* 0x000f680000000c00 */
        /* <DEDUP_REMOVED lines=11> */
[----:B-1----:R-:W-:Y:S04]  /*3b60*/  STG.E.128 desc[UR20][R118.64], R64 ;  /* 0x0000004076007986 */ /* 0x002fe8000c101d14 */
[----:B--2---:R-:W-:Y:S04]  /*3b70*/  STG.E.128 desc[UR20][R102.64], R60 ;  /* 0x0000003c66007986 */ /* 0x004fe8000c101d14 */
[----:B---3--:R-:W-:Y:S04]  /*3b80*/  STG.E.128 desc[UR20][R100.64], R56 ;  /* 0x0000003864007986 */ /* 0x008fe8000c101d14 */
[----:B----4-:R-:W-:Y:S04]  /*3b90*/  STG.E.128 desc[UR20][R128.64], R52 ;  /* 0x0000003480007986 */ /* 0x010fe8000c101d14 */
[----:B-----5:R-:W-:Y:S04]  /*3ba0*/  STG.E.128 desc[UR20][R126.64], R48 ;  /* 0x000000307e007986 */ /* 0x020fe8000c101d14 */
[----:B------:R-:W-:Y:S04]  /*3bb0*/  STG.E.128 desc[UR20][R124.64], R44 ;  /* 0x0000002c7c007986 */ /* 0x000fe8000c101d14 */
        /* <DEDUP_REMOVED lines=9> */
[----:B------:R-:W-:Y:S01]  /*3c50*/  STG.E.128 desc[UR20][R88.64], R4 ;  /* 0x0000000458007986 */ /* 0x000fe2000c101d14 */
[----:B------:R-:W-:Y:S05]  /*3c60*/  EXIT ;  /* 0x000000000000794d */ /* 0x000fea0003800000 */
.L_x_2:
[----:B------:R-:W-:-:S00]  /*3c70*/  BRA `(.L_x_2) ;  /* 0xfffffffc00fc7947 */ /* 0x000fc0000383ffff */
[----:B------:R-:W-:-:S00]  /*3c80*/  NOP ;  /* 0x0000000000007918 */ /* 0x000fc00000000000 */
[----:B------:R-:W-:-:S00]  /*3c90*/  NOP ;  /* 0x0000000000007918 */ /* 0x000fc00000000000 */
[----:B------:R-:W-:-:S00]  /*3ca0*/  NOP ;  /* 0x0000000000007918 */ /* 0x000fc00000000000 */
[----:B------:R-:W-:-:S00]  /*3cb0*/  NOP ;  /* 0x0000000000007918 */ /* 0x000fc00000000000 */
[----:B------:R-:W-:-:S00]  /*3cc0*/  NOP ;  /* 0x0000000000007918 */ /* 0x000fc00000000000 */
[----:B------:R-:W-:-:S00]  /*3cd0*/  NOP ;  /* 0x0000000000007918 */ /* 0x000fc00000000000 */
[----:B------:R-:W-:-:S00]  /*3ce0*/  NOP ;  /* 0x0000000000007918 */ /* 0x000fc00000000000 */
[----:B------:R-:W-:-:S00]  /*3cf0*/  NOP ;  /* 0x0000000000007918 */ /* 0x000fc00000000000 */
.L_x_3:


//--------------------- .nv.shared._Z20mmaAsyncStage3KernelPK6__halfS1_PS_mmm --------------------------
	.section	.nv.shared._Z20mmaAsyncStage3KernelPK6__halfS1_PS_mmm,"aw",@nobits
	.sectionflags	@""
	.align	16
	.zero		1024


//--------------------- .nv.shared.reserved.0     --------------------------
	.section	.nv.shared.reserved.0,"aw",@nobits
	.weak		__nv_reservedSMEM_offset_0_alias
	.size		__nv_reservedSMEM_offset_0_alias, 0, 64
	.other		__nv_reservedSMEM_offset_0_alias,@"STO_CUDA_RESERVED_SHARED STV_DEFAULT"
__nv_reservedSMEM_offset_0_alias:
	.zero		0
	.zero		64


//--------------------- .nv.constant0._Z20mmaAsyncStage3KernelPK6__halfS1_PS_mmm --------------------------
	.section	.nv.constant0._Z20mmaAsyncStage3KernelPK6__halfS1_PS_mmm,"a",@progbits
	.sectionflags	@""
	.align	4
.nv.constant0._Z20mmaAsyncStage3KernelPK6__halfS1_PS_mmm:
	.zero		944


//--------------------- SYMBOLS --------------------------

	.type		.nv.reservedSmem.offset0,@object
	.size		.nv.reservedSmem.offset0,0x4
	.type		.nv.reservedSmem.cap,@object
	.size		.nv.reservedSmem.cap,0x4
